	.target	sm_100a

	.elftype	@"ET_EXEC"


//--------------------- .note.nv.tkinfo           --------------------------
	.section	.note.nv.tkinfo,"",@"SHT_NOTE"
	.sectionflags	@"SHF_NOTE_NV_TKINFO"
	.tkinfo
        /*0018*/ 	.word	0x00000002
        /*0030*/ 	.string	""
        /*0030*/ 	.string	"ptxas"
        /*0030*/ 	.string	"Cuda compilation tools, release 13.0, V13.0.88"
        /*0030*/ 	.string	"Build cuda_13.0.r13.0/compiler.36424714_0"
        /*0030*/ 	.string	"-arch sm_100a -m 64 "



//--------------------- .note.nv.cuinfo           --------------------------
	.section	.note.nv.cuinfo,"",@"SHT_NOTE"
	.sectionflags	@"SHF_NOTE_NV_CUINFO"
        /*0018*/ 	.short	0x0002
        /*001a*/ 	.short	0x0064
        /*001c*/ 	.short	0x0082
	.zero		2


//--------------------- .nv.info                  --------------------------
	.section	.nv.info,"",@"SHT_CUDA_INFO"
	.align	4


	//----- nvinfo : EIATTR_REGCOUNT
	.align		4
        /*0000*/ 	.byte	0x04, 0x2f
        /*0002*/ 	.short	(.L_19 - .L_18)
	.align		4
.L_18:
        /*0004*/ 	.word	index@(_ZN7cutlass13device_kernelINS_4conv6kernel13ConvUniversalINS1_16ConvProblemShapeILNS1_8OperatorE2ELi3EEENS1_10collective14CollectiveConvINS1_47MainloopSm100TmaUmmaWarpSpecializedImplicitGemmILS5_2ELi17ELi3ELi1ELi2EN4cute5tupleIJNSA_1CILi2EEENSC_ILi1EEESE_EEEEENSB_IJNSC_ILi128EEENSB_IJNSC_ILi64EEEEEESJ_EEENS_6half_tESL_NSA_8TiledMMAINSA_8MMA_AtomIJNSA_26SM100_MMA_F16BF16_2x1SM_SSISL_SL_fLi128ELi64ELNSA_4UMMA5MajorE1ELSQ_1ELNSP_7ScaleInE0ELSR_0EEEEEENSA_6LayoutINSB_IJSE_SE_SE_EEENSB_IJNSC_ILi0EEESW_SW_EEEEENSB_IJNSA_10UnderscoreESZ_SZ_EEEEENS7_6detail27Sm100ImplicitGemmTileTraitsINSA_18SM100_TMA_2SM_LOADENSA_14ComposedLayoutINSA_7SwizzleILi3ELi4ELi3EEENSA_18smem_ptr_flag_bitsILi16EEENSU_INSB_IJSI_NSC_ILi8EEEEEENSB_IJSE_SI_EEEEEEEvEENS13_INSA_25SM100_TMA_2SM_LOAD_IM2COLENS15_INS16_ILi2ELi4ELi3EEES19_NSU_INSB_IJNSC_ILi32EEES1A_EEENSB_IJSE_S1I_EEEEEEEvEEEENS_8epilogue10collective18CollectiveEpilogueINS1P_23Sm100TmaWarpSpecializedILi3ELi2ELi16ELb1ELb0EEEJNSB_IJSI_SJ_SJ_EEENSB_IJNSU_ISI_SE_EENSU_INSB_IJNSC_ILi16EEESD_EEES1K_EEEEESL_NSB_IJlNSB_IJSE_lllEEESW_EEESL_S21_NS1P_6fusion15FusionCallbacksIS1T_NS22_17LinearCombinationISL_fSL_fLNS_15FloatRoundStyleE2EEES1U_S1Z_JEEENSA_5SM1004TMEM4LOAD26SM100_TMEM_LOAD_32dp32b16xENSA_13SM90_TMA_LOADENS15_INS16_ILi1ELi4ELi3EEES19_NSU_INSB_IJS1A_S1W_EEENSB_IJS1W_SE_EEEEEEENSA_39AutoVectorizingCopyWithAssumedAlignmentILi128EEENSA_14SM90_TMA_STOREES2H_S2J_S2J_EEEvvEEEEvNT_6ParamsE)
        /*0008*/ 	.word	0x00000047


	//----- nvinfo : EIATTR_FRAME_SIZE
	.align		4
.L_19:
        /*000c*/ 	.byte	0x04, 0x11
        /*000e*/ 	.short	(.L_21 - .L_20)
	.align		4
.L_20:
        /*0010*/ 	.word	index@($__internal_2_$__cuda_sm10x_tcgen05_guardrail_trap_unallocated_columns_being_dealloced)
        /*0014*/ 	.word	0x00000008


	//----- nvinfo : EIATTR_FRAME_SIZE
	.align		4
.L_21:
        /*0018*/ 	.byte	0x04, 0x11
        /*001a*/ 	.short	(.L_23 - .L_22)
	.align		4
.L_22:
        /*001c*/ 	.word	index@($__internal_1_$__cuda_sm10x_tcgen05_guardrail_trap_phase_invalid_during_alloc)
        /*0020*/ 	.word	0x00000008


	//----- nvinfo : EIATTR_FRAME_SIZE
	.align		4
.L_23:
        /*0024*/ 	.byte	0x04, 0x11
        /*0026*/ 	.short	(.L_25 - .L_24)
	.align		4
.L_24:
        /*0028*/ 	.word	index@($__internal_0_$__cuda_sm10x_tcgen05_guardrail_trap_col_being_dealloced_not_returned_by_alloc)
        /*002c*/ 	.word	0x00000008


	//----- nvinfo : EIATTR_FRAME_SIZE
	.align		4
.L_25:
        /*0030*/ 	.byte	0x04, 0x11
        /*0032*/ 	.short	(.L_27 - .L_26)
	.align		4
.L_26:
        /*0034*/ 	.word	index@(_ZN7cutlass13device_kernelINS_4conv6kernel13ConvUniversalINS1_16ConvProblemShapeILNS1_8OperatorE2ELi3EEENS1_10collective14CollectiveConvINS1_47MainloopSm100TmaUmmaWarpSpecializedImplicitGemmILS5_2ELi17ELi3ELi1ELi2EN4cute5tupleIJNSA_1CILi2EEENSC_ILi1EEESE_EEEEENSB_IJNSC_ILi128EEENSB_IJNSC_ILi64EEEEEESJ_EEENS_6half_tESL_NSA_8TiledMMAINSA_8MMA_AtomIJNSA_26SM100_MMA_F16BF16_2x1SM_SSISL_SL_fLi128ELi64ELNSA_4UMMA5MajorE1ELSQ_1ELNSP_7ScaleInE0ELSR_0EEEEEENSA_6LayoutINSB_IJSE_SE_SE_EEENSB_IJNSC_ILi0EEESW_SW_EEEEENSB_IJNSA_10UnderscoreESZ_SZ_EEEEENS7_6detail27Sm100ImplicitGemmTileTraitsINSA_18SM100_TMA_2SM_LOADENSA_14ComposedLayoutINSA_7SwizzleILi3ELi4ELi3EEENSA_18smem_ptr_flag_bitsILi16EEENSU_INSB_IJSI_NSC_ILi8EEEEEENSB_IJSE_SI_EEEEEEEvEENS13_INSA_25SM100_TMA_2SM_LOAD_IM2COLENS15_INS16_ILi2ELi4ELi3EEES19_NSU_INSB_IJNSC_ILi32EEES1A_EEENSB_IJSE_S1I_EEEEEEEvEEEENS_8epilogue10collective18CollectiveEpilogueINS1P_23Sm100TmaWarpSpecializedILi3ELi2ELi16ELb1ELb0EEEJNSB_IJSI_SJ_SJ_EEENSB_IJNSU_ISI_SE_EENSU_INSB_IJNSC_ILi16EEESD_EEES1K_EEEEESL_NSB_IJlNSB_IJSE_lllEEESW_EEESL_S21_NS1P_6fusion15FusionCallbacksIS1T_NS22_17LinearCombinationISL_fSL_fLNS_15FloatRoundStyleE2EEES1U_S1Z_JEEENSA_5SM1004TMEM4LOAD26SM100_TMEM_LOAD_32dp32b16xENSA_13SM90_TMA_LOADENS15_INS16_ILi1ELi4ELi3EEES19_NSU_INSB_IJS1A_S1W_EEENSB_IJS1W_SE_EEEEEEENSA_39AutoVectorizingCopyWithAssumedAlignmentILi128EEENSA_14SM90_TMA_STOREES2H_S2J_S2J_EEEvvEEEEvNT_6ParamsE)
        /*0038*/ 	.word	0x00000008


	//----- nvinfo : EIATTR_MIN_STACK_SIZE
	.align		4
.L_27:
        /*003c*/ 	.byte	0x04, 0x12
        /*003e*/ 	.short	(.L_29 - .L_28)
	.align		4
.L_28:
        /*0040*/ 	.word	index@(_ZN7cutlass13device_kernelINS_4conv6kernel13ConvUniversalINS1_16ConvProblemShapeILNS1_8OperatorE2ELi3EEENS1_10collective14CollectiveConvINS1_47MainloopSm100TmaUmmaWarpSpecializedImplicitGemmILS5_2ELi17ELi3ELi1ELi2EN4cute5tupleIJNSA_1CILi2EEENSC_ILi1EEESE_EEEEENSB_IJNSC_ILi128EEENSB_IJNSC_ILi64EEEEEESJ_EEENS_6half_tESL_NSA_8TiledMMAINSA_8MMA_AtomIJNSA_26SM100_MMA_F16BF16_2x1SM_SSISL_SL_fLi128ELi64ELNSA_4UMMA5MajorE1ELSQ_1ELNSP_7ScaleInE0ELSR_0EEEEEENSA_6LayoutINSB_IJSE_SE_SE_EEENSB_IJNSC_ILi0EEESW_SW_EEEEENSB_IJNSA_10UnderscoreESZ_SZ_EEEEENS7_6detail27Sm100ImplicitGemmTileTraitsINSA_18SM100_TMA_2SM_LOADENSA_14ComposedLayoutINSA_7SwizzleILi3ELi4ELi3EEENSA_18smem_ptr_flag_bitsILi16EEENSU_INSB_IJSI_NSC_ILi8EEEEEENSB_IJSE_SI_EEEEEEEvEENS13_INSA_25SM100_TMA_2SM_LOAD_IM2COLENS15_INS16_ILi2ELi4ELi3EEES19_NSU_INSB_IJNSC_ILi32EEES1A_EEENSB_IJSE_S1I_EEEEEEEvEEEENS_8epilogue10collective18CollectiveEpilogueINS1P_23Sm100TmaWarpSpecializedILi3ELi2ELi16ELb1ELb0EEEJNSB_IJSI_SJ_SJ_EEENSB_IJNSU_ISI_SE_EENSU_INSB_IJNSC_ILi16EEESD_EEES1K_EEEEESL_NSB_IJlNSB_IJSE_lllEEESW_EEESL_S21_NS1P_6fusion15FusionCallbacksIS1T_NS22_17LinearCombinationISL_fSL_fLNS_15FloatRoundStyleE2EEES1U_S1Z_JEEENSA_5SM1004TMEM4LOAD26SM100_TMEM_LOAD_32dp32b16xENSA_13SM90_TMA_LOADENS15_INS16_ILi1ELi4ELi3EEES19_NSU_INSB_IJS1A_S1W_EEENSB_IJS1W_SE_EEEEEEENSA_39AutoVectorizingCopyWithAssumedAlignmentILi128EEENSA_14SM90_TMA_STOREES2H_S2J_S2J_EEEvvEEEEvNT_6ParamsE)
        /*0044*/ 	.word	0x00000008
.L_29:


//--------------------- .nv.compat                --------------------------
	.section	.nv.compat,"",@"SHT_CUDA_COMPAT_INFO"
	.align	4
        /*0000*/ 	.byte	0x02, 0x09, 0x01, 0x00, 0x02, 0x02, 0x02, 0x00, 0x02, 0x05, 0x05, 0x00, 0x03, 0x07, 0x01, 0x01
        /*0010*/ 	.byte	0x02, 0x03, 0x01, 0x00, 0x02, 0x06, 0x01, 0x00, 0x04, 0x0b, 0x08, 0x00, 0x09, 0x00, 0x00, 0x00
        /*0020*/ 	.byte	0x00, 0x00, 0x00, 0x00


//--------------------- .nv.info._ZN7cutlass13device_kernelINS_4conv6kernel13ConvUniversalINS1_16ConvProblemShapeILNS1_8OperatorE2ELi3EEENS1_10collective14CollectiveConvINS1_47MainloopSm100TmaUmmaWarpSpecializedImplicitGemmILS5_2ELi17ELi3ELi1ELi2EN4cute5tupleIJNSA_1CILi2EEENSC_ILi1EEESE_EEEEENSB_IJNSC_ILi128EEENSB_IJNSC_ILi64EEEEEESJ_EEENS_6half_tESL_NSA_8TiledMMAINSA_8MMA_AtomIJNSA_26SM100_MMA_F16BF16_2x1SM_SSISL_SL_fLi128ELi64ELNSA_4UMMA5MajorE1ELSQ_1ELNSP_7ScaleInE0ELSR_0EEEEEENSA_6LayoutINSB_IJSE_SE_SE_EEENSB_IJNSC_ILi0EEESW_SW_EEEEENSB_IJNSA_10UnderscoreESZ_SZ_EEEEENS7_6detail27Sm100ImplicitGemmTileTraitsINSA_18SM100_TMA_2SM_LOADENSA_14ComposedLayoutINSA_7SwizzleILi3ELi4ELi3EEENSA_18smem_ptr_flag_bitsILi16EEENSU_INSB_IJSI_NSC_ILi8EEEEEENSB_IJSE_SI_EEEEEEEvEENS13_INSA_25SM100_TMA_2SM_LOAD_IM2COLENS15_INS16_ILi2ELi4ELi3EEES19_NSU_INSB_IJNSC_ILi32EEES1A_EEENSB_IJSE_S1I_EEEEEEEvEEEENS_8epilogue10collective18CollectiveEpilogueINS1P_23Sm100TmaWarpSpecializedILi3ELi2ELi16ELb1ELb0EEEJNSB_IJSI_SJ_SJ_EEENSB_IJNSU_ISI_SE_EENSU_INSB_IJNSC_ILi16EEESD_EEES1K_EEEEESL_NSB_IJlNSB_IJSE_lllEEESW_EEESL_S21_NS1P_6fusion15FusionCallbacksIS1T_NS22_17LinearCombinationISL_fSL_fLNS_15FloatRoundStyleE2EEES1U_S1Z_JEEENSA_5SM1004TMEM4LOAD26SM100_TMEM_LOAD_32dp32b16xENSA_13SM90_TMA_LOADENS15_INS16_ILi1ELi4ELi3EEES19_NSU_INSB_IJS1A_S1W_EEENSB_IJS1W_SE_EEEEEEENSA_39AutoVectorizingCopyWithAssumedAlignmentILi128EEENSA_14SM90_TMA_STOREES2H_S2J_S2J_EEEvvEEEEvNT_6ParamsE --------------------------
	.section	.nv.info._ZN7cutlass13device_kernelINS_4conv6kernel13ConvUniversalINS1_16ConvProblemShapeILNS1_8OperatorE2ELi3EEENS1_10collective14CollectiveConvINS1_47MainloopSm100TmaUmmaWarpSpecializedImplicitGemmILS5_2ELi17ELi3ELi1ELi2EN4cute5tupleIJNSA_1CILi2EEENSC_ILi1EEESE_EEEEENSB_IJNSC_ILi128EEENSB_IJNSC_ILi64EEEEEESJ_EEENS_6half_tESL_NSA_8TiledMMAINSA_8MMA_AtomIJNSA_26SM100_MMA_F16BF16_2x1SM_SSISL_SL_fLi128ELi64ELNSA_4UMMA5MajorE1ELSQ_1ELNSP_7ScaleInE0ELSR_0EEEEEENSA_6LayoutINSB_IJSE_SE_SE_EEENSB_IJNSC_ILi0EEESW_SW_EEEEENSB_IJNSA_10UnderscoreESZ_SZ_EEEEENS7_6detail27Sm100ImplicitGemmTileTraitsINSA_18SM100_TMA_2SM_LOADENSA_14ComposedLayoutINSA_7SwizzleILi3ELi4ELi3EEENSA_18smem_ptr_flag_bitsILi16EEENSU_INSB_IJSI_NSC_ILi8EEEEEENSB_IJSE_SI_EEEEEEEvEENS13_INSA_25SM100_TMA_2SM_LOAD_IM2COLENS15_INS16_ILi2ELi4ELi3EEES19_NSU_INSB_IJNSC_ILi32EEES1A_EEENSB_IJSE_S1I_EEEEEEEvEEEENS_8epilogue10collective18CollectiveEpilogueINS1P_23Sm100TmaWarpSpecializedILi3ELi2ELi16ELb1ELb0EEEJNSB_IJSI_SJ_SJ_EEENSB_IJNSU_ISI_SE_EENSU_INSB_IJNSC_ILi16EEESD_EEES1K_EEEEESL_NSB_IJlNSB_IJSE_lllEEESW_EEESL_S21_NS1P_6fusion15FusionCallbacksIS1T_NS22_17LinearCombinationISL_fSL_fLNS_15FloatRoundStyleE2EEES1U_S1Z_JEEENSA_5SM1004TMEM4LOAD26SM100_TMEM_LOAD_32dp32b16xENSA_13SM90_TMA_LOADENS15_INS16_ILi1ELi4ELi3EEES19_NSU_INSB_IJS1A_S1W_EEENSB_IJS1W_SE_EEEEEEENSA_39AutoVectorizingCopyWithAssumedAlignmentILi128EEENSA_14SM90_TMA_STOREES2H_S2J_S2J_EEEvvEEEEvNT_6ParamsE,"",@"SHT_CUDA_INFO"
	.sectionflags	@""
	.align	4


	//----- nvinfo : EIATTR_CUDA_API_VERSION
	.align		4
        /*0000*/ 	.byte	0x04, 0x37
        /*0002*/ 	.short	(.L_31 - .L_30)
.L_30:
        /*0004*/ 	.word	0x00000082


	//----- nvinfo : EIATTR_KPARAM_INFO
	.align		4
.L_31:
        /*0008*/ 	.byte	0x04, 0x17
        /*000a*/ 	.short	(.L_33 - .L_32)
.L_32:
        /*000c*/ 	.word	0x00000000
        /*0010*/ 	.short	0x0000
        /*0012*/ 	.short	0x0000
        /*0014*/ 	.byte	0x00, 0xf0, 0x01, 0x24


	//----- nvinfo : EIATTR_AT_ENTRY_FRAGMENTS
	.align		4
.L_33:
        /*0018*/ 	.byte	0x04, 0x4f
        /*001a*/ 	.short	(.L_35 - .L_34)


	//   ....[0]....
.L_34:
        /*001c*/ 	.word	0x00000007


	//----- nvinfo : EIATTR_RESERVED_SMEM_USED
	.align		4
.L_35:
        /*0020*/ 	.byte	0x01, 0x41
	.zero		2


	//----- nvinfo : EIATTR_SPARSE_MMA_MASK
	.align		4
        /*0024*/ 	.byte	0x03, 0x50
        /*0026*/ 	.short	0x0000


	//----- nvinfo : EIATTR_TCGEN05_2CTA_USED
	.align		4
        /*0028*/ 	.byte	0x01, 0x52
	.zero		2


	//----- nvinfo : EIATTR_MAXREG_COUNT
	.align		4
        /*002c*/ 	.byte	0x03, 0x1b
        /*002e*/ 	.short	0x00ff


	//----- nvinfo : EIATTR_NUM_BARRIERS
	.align		4
        /*0030*/ 	.byte	0x02, 0x4c
        /*0032*/ 	.byte	0x07
	.zero		1


	//----- nvinfo : EIATTR_EXTERNS
	.align		4
        /*0034*/ 	.byte	0x04, 0x0f
        /*0036*/ 	.short	(.L_37 - .L_36)


	//   ....[0]....
	.align		4
.L_36:
        /*0038*/ 	.word	index@(__assertfail)


	//----- nvinfo : EIATTR_MERCURY_ISA_VERSION
	.align		4
.L_37:
        /*003c*/ 	.byte	0x03, 0x5f
        /*003e*/ 	.short	0x0101


	//----- nvinfo : EIATTR_INT_WARP_WIDE_INSTR_OFFSETS
	.align		4
        /*0040*/ 	.byte	0x04, 0x31
        /*0042*/ 	.short	(.L_39 - .L_38)


	//   ....[0]....
.L_38:
        /*0044*/ 	.word	0x00000e00


	//   ....[1]....
        /*0048*/ 	.word	0x00000eb0


	//   ....[2]....
        /*004c*/ 	.word	0x00005210


	//   ....[3]....
        /*0050*/ 	.word	0x00005230


	//   ....[4]....
        /*0054*/ 	.word	0x00005260


	//   ....[5]....
        /*0058*/ 	.word	0x00006460


	//   ....[6]....
        /*005c*/ 	.word	0x000065c0


	//   ....[7]....
        /*0060*/ 	.word	0x00006620


	//   ....[8]....
        /*0064*/ 	.word	0x00006750


	//   ....[9]....
        /*0068*/ 	.word	0x00006870


	//   ....[10]....
        /*006c*/ 	.word	0x00006900


	//----- nvinfo : EIATTR_COOP_GROUP_MASK_REGIDS
	.align		4
.L_39:
        /*0070*/ 	.byte	0x04, 0x29
        /*0072*/ 	.short	(.L_41 - .L_40)


	//   ....[0]....
.L_40:
        /*0074*/ 	.word	0xffffffff


	//   ....[1]....
        /*0078*/ 	.word	0xffffffff


	//   ....[2]....
        /*007c*/ 	.word	0xffffffff


	//   ....[3]....
        /*0080*/ 	.word	0xffffffff


	//   ....[4]....
        /*0084*/ 	.word	0xffffffff


	//   ....[5]....
        /*0088*/ 	.word	0xffffffff


	//   ....[6]....
        /*008c*/ 	.word	0xffffffff


	//   ....[7]....
        /*0090*/ 	.word	0xffffffff


	//   ....[8]....
        /*0094*/ 	.word	0xffffffff


	//   ....[9]....
        /*0098*/ 	.word	0xffffffff


	//   ....[10]....
        /*009c*/ 	.word	0xffffffff


	//   ....[11]....
        /*00a0*/ 	.word	0xffffffff


	//   ....[12]....
        /*00a4*/ 	.word	0xffffffff


	//----- nvinfo : EIATTR_COOP_GROUP_INSTR_OFFSETS
	.align		4
.L_41:
        /*00a8*/ 	.byte	0x04, 0x28
        /*00aa*/ 	.short	(.L_43 - .L_42)


	//   ....[0]....
.L_42:
        /*00ac*/ 	.word	0x000000d0


	//   ....[1]....
        /*00b0*/ 	.word	0x00000540


	//   ....[2]....
        /*00b4*/ 	.word	0x000008b0


	//   ....[3]....
        /*00b8*/ 	.word	0x00000a30


	//   ....[4]....
        /*00bc*/ 	.word	0x00000b30


	//   ....[5]....
        /*00c0*/ 	.word	0x00000c80


	//   ....[6]....
        /*00c4*/ 	.word	0x00000f20


	//   ....[7]....
        /*00c8*/ 	.word	0x00002ca0


	//   ....[8]....
        /*00cc*/ 	.word	0x00004100


	//   ....[9]....
        /*00d0*/ 	.word	0x000045d0


	//   ....[10]....
        /*00d4*/ 	.word	0x00004600


	//   ....[11]....
        /*00d8*/ 	.word	0x00005120


	//   ....[12]....
        /*00dc*/ 	.word	0x00005330


	//----- nvinfo : EIATTR_VRC_CTA_INIT_COUNT
	.align		4
.L_43:
        /*00e0*/ 	.byte	0x02, 0x4a
        /*00e2*/ 	.byte	0x80
	.zero		1


	//----- nvinfo : EIATTR_SYSCALL_OFFSETS
	.align		4
        /*00e4*/ 	.byte	0x04, 0x46
        /*00e6*/ 	.short	(.L_45 - .L_44)


	//   ....[0]....
.L_44:
        /*00e8*/ 	.word	0x00007c10


	//   ....[1]....
        /*00ec*/ 	.word	0x00007d00


	//   ....[2]....
        /*00f0*/ 	.word	0x00008540


	//   ....[3]....
        /*00f4*/ 	.word	0x00008ed0


	//----- nvinfo : EIATTR_MBARRIER_INSTR_OFFSETS
	.align		4
.L_45:
        /*00f8*/ 	.byte	0x04, 0x39
        /*00fa*/ 	.short	(.L_47 - .L_46)


	//   ....[0]....
.L_46:
        /*00fc*/ 	.word	0x00000670
        /*0100*/ 	.word	0x000000ff
        /*0104*/ 	.word	0x00000000
        /*0108*/ 	.short	0x0100
        /*010a*/ 	.byte	0x04
	.zero		1


	//   ....[1]....
        /*010c*/ 	.word	0x00000680
        /*0110*/ 	.word	0x000000ff
        /*0114*/ 	.word	0x00000088
        /*0118*/ 	.short	0x0100
        /*011a*/ 	.byte	0x04
	.zero		1


	//   ....[2]....
        /*011c*/ 	.word	0x00000690
        /*0120*/ 	.word	0x000000ff
        /*0124*/ 	.word	0x00000008
        /*0128*/ 	.short	0x0100
        /*012a*/ 	.byte	0x04
	.zero		1


	//   ....[3]....
        /*012c*/ 	.word	0x000006a0
        /*0130*/ 	.word	0x000000ff
        /*0134*/ 	.word	0x00000090
        /*0138*/ 	.short	0x0100
        /*013a*/ 	.byte	0x04
	.zero		1


	//   ....[4]....
        /*013c*/ 	.word	0x000006b0
        /*0140*/ 	.word	0x000000ff
        /*0144*/ 	.word	0x00000010
        /*0148*/ 	.short	0x0100
        /*014a*/ 	.byte	0x04
	.zero		1


	//   ....[5]....
        /*014c*/ 	.word	0x000006c0
        /*0150*/ 	.word	0x000000ff
        /*0154*/ 	.word	0x00000098
        /*0158*/ 	.short	0x0100
        /*015a*/ 	.byte	0x04
	.zero		1


	//   ....[6]....
        /*015c*/ 	.word	0x000006d0
        /*0160*/ 	.word	0x000000ff
        /*0164*/ 	.word	0x00000018
        /*0168*/ 	.short	0x0100
        /*016a*/ 	.byte	0x04
	.zero		1


	//   ....[7]....
        /*016c*/ 	.word	0x000006e0
        /*0170*/ 	.word	0x000000ff
        /*0174*/ 	.word	0x000000a0
        /*0178*/ 	.short	0x0100
        /*017a*/ 	.byte	0x04
	.zero		1


	//   ....[8]....
        /*017c*/ 	.word	0x000006f0
        /*0180*/ 	.word	0x000000ff
        /*0184*/ 	.word	0x00000020
        /*0188*/ 	.short	0x0100
        /*018a*/ 	.byte	0x04
	.zero		1


	//   ....[9]....
        /*018c*/ 	.word	0x00000700
        /*0190*/ 	.word	0x000000ff
        /*0194*/ 	.word	0x000000a8
        /*0198*/ 	.short	0x0100
        /*019a*/ 	.byte	0x04
	.zero		1


	//   ....[10]....
        /*019c*/ 	.word	0x00000710
        /*01a0*/ 	.word	0x000000ff
        /*01a4*/ 	.word	0x00000028
        /*01a8*/ 	.short	0x0100
        /*01aa*/ 	.byte	0x04
	.zero		1


	//   ....[11]....
        /*01ac*/ 	.word	0x00000720
        /*01b0*/ 	.word	0x000000ff
        /*01b4*/ 	.word	0x000000b0
        /*01b8*/ 	.short	0x0100
        /*01ba*/ 	.byte	0x04
	.zero		1


	//   ....[12]....
        /*01bc*/ 	.word	0x00000730
        /*01c0*/ 	.word	0x000000ff
        /*01c4*/ 	.word	0x00000030
        /*01c8*/ 	.short	0x0100
        /*01ca*/ 	.byte	0x04
	.zero		1


	//   ....[13]....
        /*01cc*/ 	.word	0x00000740
        /*01d0*/ 	.word	0x000000ff
        /*01d4*/ 	.word	0x000000b8
        /*01d8*/ 	.short	0x0100
        /*01da*/ 	.byte	0x04
	.zero		1


	//   ....[14]....
        /*01dc*/ 	.word	0x00000750
        /*01e0*/ 	.word	0x000000ff
        /*01e4*/ 	.word	0x00000038
        /*01e8*/ 	.short	0x0100
        /*01ea*/ 	.byte	0x04
	.zero		1


	//   ....[15]....
        /*01ec*/ 	.word	0x00000760
        /*01f0*/ 	.word	0x000000ff
        /*01f4*/ 	.word	0x000000c0
        /*01f8*/ 	.short	0x0100
        /*01fa*/ 	.byte	0x04
	.zero		1


	//   ....[16]....
        /*01fc*/ 	.word	0x00000770
        /*0200*/ 	.word	0x000000ff
        /*0204*/ 	.word	0x00000040
        /*0208*/ 	.short	0x0100
        /*020a*/ 	.byte	0x04
	.zero		1


	//   ....[17]....
        /*020c*/ 	.word	0x00000780
        /*0210*/ 	.word	0x000000ff
        /*0214*/ 	.word	0x000000c8
        /*0218*/ 	.short	0x0100
        /*021a*/ 	.byte	0x04
	.zero		1


	//   ....[18]....
        /*021c*/ 	.word	0x00000790
        /*0220*/ 	.word	0x000000ff
        /*0224*/ 	.word	0x00000048
        /*0228*/ 	.short	0x0100
        /*022a*/ 	.byte	0x04
	.zero		1


	//   ....[19]....
        /*022c*/ 	.word	0x000007a0
        /*0230*/ 	.word	0x000000ff
        /*0234*/ 	.word	0x000000d0
        /*0238*/ 	.short	0x0100
        /*023a*/ 	.byte	0x04
	.zero		1


	//   ....[20]....
        /*023c*/ 	.word	0x000007b0
        /*0240*/ 	.word	0x000000ff
        /*0244*/ 	.word	0x00000050
        /*0248*/ 	.short	0x0100
        /*024a*/ 	.byte	0x04
	.zero		1


	//   ....[21]....
        /*024c*/ 	.word	0x000007c0
        /*0250*/ 	.word	0x000000ff
        /*0254*/ 	.word	0x000000d8
        /*0258*/ 	.short	0x0100
        /*025a*/ 	.byte	0x04
	.zero		1


	//   ....[22]....
        /*025c*/ 	.word	0x000007d0
        /*0260*/ 	.word	0x000000ff
        /*0264*/ 	.word	0x00000058
        /*0268*/ 	.short	0x0100
        /*026a*/ 	.byte	0x04
	.zero		1


	//   ....[23]....
        /*026c*/ 	.word	0x000007e0
        /*0270*/ 	.word	0x000000ff
        /*0274*/ 	.word	0x000000e0
        /*0278*/ 	.short	0x0100
        /*027a*/ 	.byte	0x04
	.zero		1


	//   ....[24]....
        /*027c*/ 	.word	0x000007f0
        /*0280*/ 	.word	0x000000ff
        /*0284*/ 	.word	0x00000060
        /*0288*/ 	.short	0x0100
        /*028a*/ 	.byte	0x04
	.zero		1


	//   ....[25]....
        /*028c*/ 	.word	0x00000800
        /*0290*/ 	.word	0x000000ff
        /*0294*/ 	.word	0x000000e8
        /*0298*/ 	.short	0x0100
        /*029a*/ 	.byte	0x04
	.zero		1


	//   ....[26]....
        /*029c*/ 	.word	0x00000810
        /*02a0*/ 	.word	0x000000ff
        /*02a4*/ 	.word	0x00000068
        /*02a8*/ 	.short	0x0100
        /*02aa*/ 	.byte	0x04
	.zero		1


	//   ....[27]....
        /*02ac*/ 	.word	0x00000820
        /*02b0*/ 	.word	0x000000ff
        /*02b4*/ 	.word	0x000000f0
        /*02b8*/ 	.short	0x0100
        /*02ba*/ 	.byte	0x04
	.zero		1


	//   ....[28]....
        /*02bc*/ 	.word	0x00000830
        /*02c0*/ 	.word	0x000000ff
        /*02c4*/ 	.word	0x00000070
        /*02c8*/ 	.short	0x0100
        /*02ca*/ 	.byte	0x04
	.zero		1


	//   ....[29]....
        /*02cc*/ 	.word	0x00000840
        /*02d0*/ 	.word	0x000000ff
        /*02d4*/ 	.word	0x000000f8
        /*02d8*/ 	.short	0x0100
        /*02da*/ 	.byte	0x04
	.zero		1


	//   ....[30]....
        /*02dc*/ 	.word	0x00000850
        /*02e0*/ 	.word	0x000000ff
        /*02e4*/ 	.word	0x00000078
        /*02e8*/ 	.short	0x0100
        /*02ea*/ 	.byte	0x04
	.zero		1


	//   ....[31]....
        /*02ec*/ 	.word	0x00000860
        /*02f0*/ 	.word	0x000000ff
        /*02f4*/ 	.word	0x00000100
        /*02f8*/ 	.short	0x0100
        /*02fa*/ 	.byte	0x04
	.zero		1


	//   ....[32]....
        /*02fc*/ 	.word	0x00000870
        /*0300*/ 	.word	0x000000ff
        /*0304*/ 	.word	0x00000080
        /*0308*/ 	.short	0x0100
        /*030a*/ 	.byte	0x04
	.zero		1


	//   ....[33]....
        /*030c*/ 	.word	0x00000880
        /*0310*/ 	.word	0x000000ff
        /*0314*/ 	.word	0x00000108
        /*0318*/ 	.short	0x0100
        /*031a*/ 	.byte	0x04
	.zero		1


	//   ....[34]....
        /*031c*/ 	.word	0x000009c0
        /*0320*/ 	.word	0x000000ff
        /*0324*/ 	.word	0x00000110
        /*0328*/ 	.short	0x0100
        /*032a*/ 	.byte	0x04
	.zero		1


	//   ....[35]....
        /*032c*/ 	.word	0x000009d0
        /*0330*/ 	.word	0x000000ff
        /*0334*/ 	.word	0x00000128
        /*0338*/ 	.short	0x0100
        /*033a*/ 	.byte	0x04
	.zero		1


	//   ....[36]....
        /*033c*/ 	.word	0x000009e0
        /*0340*/ 	.word	0x000000ff
        /*0344*/ 	.word	0x00000118
        /*0348*/ 	.short	0x0100
        /*034a*/ 	.byte	0x04
	.zero		1


	//   ....[37]....
        /*034c*/ 	.word	0x000009f0
        /*0350*/ 	.word	0x000000ff
        /*0354*/ 	.word	0x00000130
        /*0358*/ 	.short	0x0100
        /*035a*/ 	.byte	0x04
	.zero		1


	//   ....[38]....
        /*035c*/ 	.word	0x00000a00
        /*0360*/ 	.word	0x000000ff
        /*0364*/ 	.word	0x00000120
        /*0368*/ 	.short	0x0100
        /*036a*/ 	.byte	0x04
	.zero		1


	//   ....[39]....
        /*036c*/ 	.word	0x00000a10
        /*0370*/ 	.word	0x000000ff
        /*0374*/ 	.word	0x00000138
        /*0378*/ 	.short	0x0100
        /*037a*/ 	.byte	0x04
	.zero		1


	//   ....[40]....
        /*037c*/ 	.word	0x00000b00
        /*0380*/ 	.word	0x000000ff
        /*0384*/ 	.word	0x00000140
        /*0388*/ 	.short	0x0100
        /*038a*/ 	.byte	0x04
	.zero		1


	//   ....[41]....
        /*038c*/ 	.word	0x00000b10
        /*0390*/ 	.word	0x000000ff
        /*0394*/ 	.word	0x00000148
        /*0398*/ 	.short	0x0100
        /*039a*/ 	.byte	0x04
	.zero		1


	//   ....[42]....
        /*039c*/ 	.word	0x00000c50
        /*03a0*/ 	.word	0x000000ff
        /*03a4*/ 	.word	0x00000150
        /*03a8*/ 	.short	0x0100
        /*03aa*/ 	.byte	0x06
	.zero		1


	//   ....[43]....
        /*03ac*/ 	.word	0x00000c60
        /*03b0*/ 	.word	0x000000ff
        /*03b4*/ 	.word	0x00000158
        /*03b8*/ 	.short	0x0100
        /*03ba*/ 	.byte	0x06
	.zero		1


	//   ....[44]....
        /*03bc*/ 	.word	0x00000da0
        /*03c0*/ 	.word	0x000000ff
        /*03c4*/ 	.word	0x00000160
        /*03c8*/ 	.short	0x0100
        /*03ca*/ 	.byte	0x04
	.zero		1


	//   ....[45]....
        /*03cc*/ 	.word	0x00000db0
        /*03d0*/ 	.word	0x000000ff
        /*03d4*/ 	.word	0x00000170
        /*03d8*/ 	.short	0x0100
        /*03da*/ 	.byte	0x04
	.zero		1


	//   ....[46]....
        /*03dc*/ 	.word	0x00000dc0
        /*03e0*/ 	.word	0x000000ff
        /*03e4*/ 	.word	0x00000168
        /*03e8*/ 	.short	0x0100
        /*03ea*/ 	.byte	0x04
	.zero		1


	//   ....[47]....
        /*03ec*/ 	.word	0x00000dd0
        /*03f0*/ 	.word	0x000000ff
        /*03f4*/ 	.word	0x00000178
        /*03f8*/ 	.short	0x0100
        /*03fa*/ 	.byte	0x04
	.zero		1


	//   ....[48]....
        /*03fc*/ 	.word	0x00000ed0
        /*0400*/ 	.word	0x000000ff
        /*0404*/ 	.word	0x00000180
        /*0408*/ 	.short	0x0100
        /*040a*/ 	.byte	0x06
	.zero		1


	//   ....[49]....
        /*040c*/ 	.word	0x00001df0
        /*0410*/ 	.word	0x000000ff
        /*0414*/ 	.word	0x00000088
        /*0418*/ 	.short	0x010a
        /*041a*/ 	.byte	0x06
	.zero		1


	//   ....[50]....
        /*041c*/ 	.word	0x00002270
        /*0420*/ 	.word	0x000000ff
        /*0424*/ 	.word	0x00000088
        /*0428*/ 	.short	0x010a
        /*042a*/ 	.byte	0x0b
	.zero		1


	//   ....[51]....
        /*042c*/ 	.word	0x00002420
        /*0430*/ 	.word	0x000000ff
        /*0434*/ 	.word	0x00000088
        /*0438*/ 	.short	0x010a
        /*043a*/ 	.byte	0x08
	.zero		1


	//   ....[52]....
        /*043c*/ 	.word	0x000026a0
        /*0440*/ 	.word	0x000000ff
        /*0444*/ 	.word	0x00000148
        /*0448*/ 	.short	0x0101
        /*044a*/ 	.byte	0x1e
	.zero		1


	//   ....[53]....
        /*044c*/ 	.word	0x000026d0
        /*0450*/ 	.word	0x000000ff
        /*0454*/ 	.word	0x00000088
        /*0458*/ 	.short	0x010a
        /*045a*/ 	.byte	0x04
	.zero		1


	//   ....[54]....
        /*045c*/ 	.word	0x00002890
        /*0460*/ 	.word	0x000000ff
        /*0464*/ 	.word	0x00000088
        /*0468*/ 	.short	0x010a
        /*046a*/ 	.byte	0x1c
	.zero		1


	//   ....[55]....
        /*046c*/ 	.word	0x00002a40
        /*0470*/ 	.word	0x000000ff
        /*0474*/ 	.word	0x00000088
        /*0478*/ 	.short	0x010a
        /*047a*/ 	.byte	0x08
	.zero		1


	//   ....[56]....
        /*047c*/ 	.word	0x00002cb0
        /*0480*/ 	.word	0x000000ff
        /*0484*/ 	.word	0x00000150
        /*0488*/ 	.short	0x010a
        /*048a*/ 	.byte	0x1e
	.zero		1


	//   ....[57]....
        /*048c*/ 	.word	0x00002d70
        /*0490*/ 	.word	0x000000ff
        /*0494*/ 	.word	0x00000000
        /*0498*/ 	.short	0x0101
        /*049a*/ 	.byte	0x04
	.zero		1


	//   ....[58]....
        /*049c*/ 	.word	0x00003360
        /*04a0*/ 	.word	0x000000ff
        /*04a4*/ 	.word	0x00000000
        /*04a8*/ 	.short	0x010a
        /*04aa*/ 	.byte	0x04
	.zero		1


	//   ....[59]....
        /*04ac*/ 	.word	0x00003400
        /*04b0*/ 	.word	0x000000ff
        /*04b4*/ 	.word	0x00000000
        /*04b8*/ 	.short	0x010a
        /*04ba*/ 	.byte	0x05
	.zero		1


	//   ....[60]....
        /*04bc*/ 	.word	0x000034a0
        /*04c0*/ 	.word	0x000000ff
        /*04c4*/ 	.word	0x00000000
        /*04c8*/ 	.short	0x010a
        /*04ca*/ 	.byte	0x05
	.zero		1


	//   ....[61]....
        /*04cc*/ 	.word	0x00003540
        /*04d0*/ 	.word	0x000000ff
        /*04d4*/ 	.word	0x00000000
        /*04d8*/ 	.short	0x010a
        /*04da*/ 	.byte	0x05
	.zero		1


	//   ....[62]....
        /*04dc*/ 	.word	0x000035e0
        /*04e0*/ 	.word	0x000000ff
        /*04e4*/ 	.word	0x00000000
        /*04e8*/ 	.short	0x010a
        /*04ea*/ 	.byte	0x05
	.zero		1


	//   ....[63]....
        /*04ec*/ 	.word	0x00003680
        /*04f0*/ 	.word	0x000000ff
        /*04f4*/ 	.word	0x00000000
        /*04f8*/ 	.short	0x010a
        /*04fa*/ 	.byte	0x05
	.zero		1


	//   ....[64]....
        /*04fc*/ 	.word	0x00003720
        /*0500*/ 	.word	0x000000ff
        /*0504*/ 	.word	0x00000000
        /*0508*/ 	.short	0x010a
        /*050a*/ 	.byte	0x05
	.zero		1


	//   ....[65]....
        /*050c*/ 	.word	0x000037c0
        /*0510*/ 	.word	0x000000ff
        /*0514*/ 	.word	0x00000000
        /*0518*/ 	.short	0x010a
        /*051a*/ 	.byte	0x05
	.zero		1


	//   ....[66]....
        /*051c*/ 	.word	0x00003860
        /*0520*/ 	.word	0x000000ff
        /*0524*/ 	.word	0x00000000
        /*0528*/ 	.short	0x010a
        /*052a*/ 	.byte	0x05
	.zero		1


	//   ....[67]....
        /*052c*/ 	.word	0x00003900
        /*0530*/ 	.word	0x000000ff
        /*0534*/ 	.word	0x00000000
        /*0538*/ 	.short	0x010a
        /*053a*/ 	.byte	0x05
	.zero		1


	//   ....[68]....
        /*053c*/ 	.word	0x000039a0
        /*0540*/ 	.word	0x000000ff
        /*0544*/ 	.word	0x00000000
        /*0548*/ 	.short	0x010a
        /*054a*/ 	.byte	0x05
	.zero		1


	//   ....[69]....
        /*054c*/ 	.word	0x00003a40
        /*0550*/ 	.word	0x000000ff
        /*0554*/ 	.word	0x00000000
        /*0558*/ 	.short	0x010a
        /*055a*/ 	.byte	0x05
	.zero		1


	//   ....[70]....
        /*055c*/ 	.word	0x00003ae0
        /*0560*/ 	.word	0x000000ff
        /*0564*/ 	.word	0x00000000
        /*0568*/ 	.short	0x010a
        /*056a*/ 	.byte	0x05
	.zero		1


	//   ....[71]....
        /*056c*/ 	.word	0x00003b80
        /*0570*/ 	.word	0x000000ff
        /*0574*/ 	.word	0x00000000
        /*0578*/ 	.short	0x010a
        /*057a*/ 	.byte	0x05
	.zero		1


	//   ....[72]....
        /*057c*/ 	.word	0x00003c20
        /*0580*/ 	.word	0x000000ff
        /*0584*/ 	.word	0x00000000
        /*0588*/ 	.short	0x010a
        /*058a*/ 	.byte	0x05
	.zero		1


	//   ....[73]....
        /*058c*/ 	.word	0x00003cc0
        /*0590*/ 	.word	0x000000ff
        /*0594*/ 	.word	0x00000000
        /*0598*/ 	.short	0x010a
        /*059a*/ 	.byte	0x05
	.zero		1


	//   ....[74]....
        /*059c*/ 	.word	0x00003d70
        /*05a0*/ 	.word	0x00000000
        /*05a4*/ 	.word	0x00000000
        /*05a8*/ 	.short	0x010a
        /*05aa*/ 	.byte	0xff
	.zero		1


	//   ....[75]....
        /*05ac*/ 	.word	0x00003ec0
        /*05b0*/ 	.word	0x000000ff
        /*05b4*/ 	.word	0x00000158
        /*05b8*/ 	.short	0x010a
        /*05ba*/ 	.byte	0x04
	.zero		1


	//   ....[76]....
        /*05bc*/ 	.word	0x00003f60
        /*05c0*/ 	.word	0x000000ff
        /*05c4*/ 	.word	0x00000150
        /*05c8*/ 	.short	0x010a
        /*05ca*/ 	.byte	0x04
	.zero		1


	//   ....[77]....
        /*05cc*/ 	.word	0x00004000
        /*05d0*/ 	.word	0x000000ff
        /*05d4*/ 	.word	0x00000000
        /*05d8*/ 	.short	0x0101
        /*05da*/ 	.byte	0x05
	.zero		1


	//   ....[78]....
        /*05dc*/ 	.word	0x00004040
        /*05e0*/ 	.word	0x000000ff
        /*05e4*/ 	.word	0x00000158
        /*05e8*/ 	.short	0x0106
        /*05ea*/ 	.byte	0x04
	.zero		1


	//   ....[79]....
        /*05ec*/ 	.word	0x00004080
        /*05f0*/ 	.word	0x00000000
        /*05f4*/ 	.word	0x00000158
        /*05f8*/ 	.short	0x010a
        /*05fa*/ 	.byte	0xff
	.zero		1


	//   ....[80]....
        /*05fc*/ 	.word	0x000042d0
        /*0600*/ 	.word	0x000000ff
        /*0604*/ 	.word	0x00000008
        /*0608*/ 	.short	0x010a
        /*060a*/ 	.byte	0x05
	.zero		1


	//   ....[81]....
        /*060c*/ 	.word	0x000042f0
        /*0610*/ 	.word	0x000000ff
        /*0614*/ 	.word	0x00000008
        /*0618*/ 	.short	0x010a
        /*061a*/ 	.byte	0x05
	.zero		1


	//   ....[82]....
        /*061c*/ 	.word	0x00004480
        /*0620*/ 	.word	0x000000ff
        /*0624*/ 	.word	0x00000008
        /*0628*/ 	.short	0x010a
        /*062a*/ 	.byte	0x05
	.zero		1


	//   ....[83]....
        /*062c*/ 	.word	0x000044a0
        /*0630*/ 	.word	0x000000ff
        /*0634*/ 	.word	0x00000008
        /*0638*/ 	.short	0x010a
        /*063a*/ 	.byte	0x05
	.zero		1


	//   ....[84]....
        /*063c*/ 	.word	0x00004560
        /*0640*/ 	.word	0x000000ff
        /*0644*/ 	.word	0x00000000
        /*0648*/ 	.short	0x0101
        /*064a*/ 	.byte	0x04
	.zero		1


	//   ....[85]....
        /*064c*/ 	.word	0x000048b0
        /*0650*/ 	.word	0x000000ff
        /*0654*/ 	.word	0x00000150
        /*0658*/ 	.short	0x010a
        /*065a*/ 	.byte	0x15
	.zero		1


	//   ....[86]....
        /*065c*/ 	.word	0x00004950
        /*0660*/ 	.word	0x000000ff
        /*0664*/ 	.word	0x00000000
        /*0668*/ 	.short	0x0101
        /*066a*/ 	.byte	0x24
	.zero		1


	//   ....[87]....
        /*066c*/ 	.word	0x00004990
        /*0670*/ 	.word	0x000000ff
        /*0674*/ 	.word	0x00000170
        /*0678*/ 	.short	0x010a
        /*067a*/ 	.byte	0x1a
	.zero		1


	//   ....[88]....
        /*067c*/ 	.word	0x00004a60
        /*0680*/ 	.word	0x000000ff
        /*0684*/ 	.word	0x00000000
        /*0688*/ 	.short	0x010a
        /*068a*/ 	.byte	0x04
	.zero		1


	//   ....[89]....
        /*068c*/ 	.word	0x00004ad0
        /*0690*/ 	.word	0x000000ff
        /*0694*/ 	.word	0x00000000
        /*0698*/ 	.short	0x010a
        /*069a*/ 	.byte	0x11
	.zero		1


	//   ....[90]....
        /*069c*/ 	.word	0x00004c20
        /*06a0*/ 	.word	0x000000ff
        /*06a4*/ 	.word	0x00000000
        /*06a8*/ 	.short	0x010a
        /*06aa*/ 	.byte	0x05
	.zero		1


	//   ....[91]....
        /*06ac*/ 	.word	0x00004f20
        /*06b0*/ 	.word	0x000000ff
        /*06b4*/ 	.word	0x00000000
        /*06b8*/ 	.short	0x010a
        /*06ba*/ 	.byte	0x04
	.zero		1


	//   ....[92]....
        /*06bc*/ 	.word	0x00004fc0
        /*06c0*/ 	.word	0x00000000
        /*06c4*/ 	.word	0x00000000
        /*06c8*/ 	.short	0x010a
        /*06ca*/ 	.byte	0xff
	.zero		1


	//   ....[93]....
        /*06cc*/ 	.word	0x00005000
        /*06d0*/ 	.word	0x00000000
        /*06d4*/ 	.word	0x00000000
        /*06d8*/ 	.short	0x010a
        /*06da*/ 	.byte	0xff
	.zero		1


	//   ....[94]....
        /*06dc*/ 	.word	0x00005070
        /*06e0*/ 	.word	0x000000ff
        /*06e4*/ 	.word	0x00000000
        /*06e8*/ 	.short	0x0101
        /*06ea*/ 	.byte	0x04
	.zero		1


	//   ....[95]....
        /*06ec*/ 	.word	0x000050b0
        /*06f0*/ 	.word	0x000000ff
        /*06f4*/ 	.word	0x00000180
        /*06f8*/ 	.short	0x010a
        /*06fa*/ 	.byte	0x15
	.zero		1


	//   ....[96]....
        /*06fc*/ 	.word	0x00005110
        /*0700*/ 	.word	0x000000ff
        /*0704*/ 	.word	0x00000000
        /*0708*/ 	.short	0x0101
        /*070a*/ 	.byte	0x04
	.zero		1


	//   ....[97]....
        /*070c*/ 	.word	0x00005830
        /*0710*/ 	.word	0x000000ff
        /*0714*/ 	.word	0x00000150
        /*0718*/ 	.short	0x010a
        /*071a*/ 	.byte	0x1b
	.zero		1


	//   ....[98]....
        /*071c*/ 	.word	0x000058d0
        /*0720*/ 	.word	0x000000ff
        /*0724*/ 	.word	0x00000000
        /*0728*/ 	.short	0x0101
        /*072a*/ 	.byte	0x30
	.zero		1


	//   ....[99]....
        /*072c*/ 	.word	0x00005e00
        /*0730*/ 	.word	0x000000ff
        /*0734*/ 	.word	0x00000148
        /*0738*/ 	.short	0x010a
        /*073a*/ 	.byte	0x1b
	.zero		1


	//   ....[100]....
        /*073c*/ 	.word	0x00006420
        /*0740*/ 	.word	0x000000ff
        /*0744*/ 	.word	0x00000128
        /*0748*/ 	.short	0x010a
        /*074a*/ 	.byte	0x04
	.zero		1


	//   ....[101]....
        /*074c*/ 	.word	0x00006670
        /*0750*/ 	.word	0x000000ff
        /*0754*/ 	.word	0x00000110
        /*0758*/ 	.short	0x010b
        /*075a*/ 	.byte	0x04
	.zero		1


	//   ....[102]....
        /*075c*/ 	.word	0x000066a0
        /*0760*/ 	.word	0x000000ff
        /*0764*/ 	.word	0x00000000
        /*0768*/ 	.short	0x0101
        /*076a*/ 	.byte	0x07
	.zero		1


	//   ....[103]....
        /*076c*/ 	.word	0x000066b0
        /*0770*/ 	.word	0x000000ff
        /*0774*/ 	.word	0x00000128
        /*0778*/ 	.short	0x010a
        /*077a*/ 	.byte	0x06
	.zero		1


	//   ....[104]....
        /*077c*/ 	.word	0x00006920
        /*0780*/ 	.word	0x000000ff
        /*0784*/ 	.word	0x00000110
        /*0788*/ 	.short	0x010b
        /*078a*/ 	.byte	0x06
	.zero		1


	//   ....[105]....
        /*078c*/ 	.word	0x00006960
        /*0790*/ 	.word	0x000000ff
        /*0794*/ 	.word	0x00000000
        /*0798*/ 	.short	0x0101
        /*079a*/ 	.byte	0x04
	.zero		1


	//   ....[106]....
        /*079c*/ 	.word	0x000069b0
        /*07a0*/ 	.word	0x000000ff
        /*07a4*/ 	.word	0x00000000
        /*07a8*/ 	.short	0x010a
        /*07aa*/ 	.byte	0x04
	.zero		1


	//   ....[107]....
        /*07ac*/ 	.word	0x00006a40
        /*07b0*/ 	.word	0x000000ff
        /*07b4*/ 	.word	0x00000000
        /*07b8*/ 	.short	0x010a
        /*07ba*/ 	.byte	0x05
	.zero		1


	//   ....[108]....
        /*07bc*/ 	.word	0x00006ae0
        /*07c0*/ 	.word	0x00000000
        /*07c4*/ 	.word	0x00000000
        /*07c8*/ 	.short	0x010a
        /*07ca*/ 	.byte	0xff
	.zero		1


	//   ....[109]....
        /*07cc*/ 	.word	0x00006e70
        /*07d0*/ 	.word	0x000000ff
        /*07d4*/ 	.word	0x00000150
        /*07d8*/ 	.short	0x010a
        /*07da*/ 	.byte	0x34
	.zero		1


	//   ....[110]....
        /*07dc*/ 	.word	0x00006fe0
        /*07e0*/ 	.word	0x000000ff
        /*07e4*/ 	.word	0x00000000
        /*07e8*/ 	.short	0x0101
        /*07ea*/ 	.byte	0x04
	.zero		1


	//   ....[111]....
        /*07ec*/ 	.word	0x000081d0
        /*07f0*/ 	.word	0x00000000
        /*07f4*/ 	.word	0x00000110
        /*07f8*/ 	.short	0x010a
        /*07fa*/ 	.byte	0xff
	.zero		1


	//   ....[112]....
        /*07fc*/ 	.word	0x00008200
        /*0800*/ 	.word	0x0000003a
        /*0804*/ 	.word	0x00000160
        /*0808*/ 	.short	0x010a
        /*080a*/ 	.byte	0xff
	.zero		1


	//   ....[113]....
        /*080c*/ 	.word	0x00008310
        /*0810*/ 	.word	0x00000000
        /*0814*/ 	.word	0x00000110
        /*0818*/ 	.short	0x010a
        /*081a*/ 	.byte	0xff
	.zero		1


	//   ....[114]....
        /*081c*/ 	.word	0x00008420
        /*0820*/ 	.word	0x0000003a
        /*0824*/ 	.word	0x00000160
        /*0828*/ 	.short	0x010a
        /*082a*/ 	.byte	0xff
	.zero		1


	//   ....[115]....
        /*082c*/ 	.word	0x00008c40
        /*0830*/ 	.word	0x00000000
        /*0834*/ 	.word	0x00000000
        /*0838*/ 	.short	0x0101
        /*083a*/ 	.byte	0xff
	.zero		1


	//   ....[116]....
        /*083c*/ 	.word	0x00008c50
        /*0840*/ 	.word	0x00000003
        /*0844*/ 	.word	0x00000110
        /*0848*/ 	.short	0x010a
        /*084a*/ 	.byte	0xff
	.zero		1


	//   ....[117]....
        /*084c*/ 	.word	0x00008d10
        /*0850*/ 	.word	0x00000003
        /*0854*/ 	.word	0x00000110
        /*0858*/ 	.short	0x010a
        /*085a*/ 	.byte	0xff
	.zero		1


	//   ....[118]....
        /*085c*/ 	.word	0x00008fc0
        /*0860*/ 	.word	0x0000003a
        /*0864*/ 	.word	0x00000000
        /*0868*/ 	.short	0x0101
        /*086a*/ 	.byte	0xff
	.zero		1


	//   ....[119]....
        /*086c*/ 	.word	0x00009620
        /*0870*/ 	.word	0x00000000
        /*0874*/ 	.word	0x00000000
        /*0878*/ 	.short	0x0101
        /*087a*/ 	.byte	0xff
	.zero		1


	//   ....[120]....
        /*087c*/ 	.word	0x000098b0
        /*0880*/ 	.word	0x000000ff
        /*0884*/ 	.word	0x00000000
        /*0888*/ 	.short	0x0101
        /*088a*/ 	.byte	0x04
	.zero		1


	//   ....[121]....
        /*088c*/ 	.word	0x000098e0
        /*0890*/ 	.word	0x00000000
        /*0894*/ 	.word	0x00000088
        /*0898*/ 	.short	0x010a
        /*089a*/ 	.byte	0xff
	.zero		1


	//   ....[122]....
        /*089c*/ 	.word	0x00009940
        /*08a0*/ 	.word	0x00000000
        /*08a4*/ 	.word	0x00000088
        /*08a8*/ 	.short	0x010a
        /*08aa*/ 	.byte	0xff
	.zero		1


	//   ....[123]....
        /*08ac*/ 	.word	0x000099a0
        /*08b0*/ 	.word	0x00000000
        /*08b4*/ 	.word	0x00000150
        /*08b8*/ 	.short	0x010a
        /*08ba*/ 	.byte	0xff
	.zero		1


	//   ....[124]....
        /*08bc*/ 	.word	0x00009a00
        /*08c0*/ 	.word	0x00000000
        /*08c4*/ 	.word	0x00000000
        /*08c8*/ 	.short	0x010a
        /*08ca*/ 	.byte	0xff
	.zero		1


	//   ....[125]....
        /*08cc*/ 	.word	0x00009a60
        /*08d0*/ 	.word	0x00000000
        /*08d4*/ 	.word	0x00000000
        /*08d8*/ 	.short	0x010a
        /*08da*/ 	.byte	0xff
	.zero		1


	//   ....[126]....
        /*08dc*/ 	.word	0x00009ac0
        /*08e0*/ 	.word	0x00000000
        /*08e4*/ 	.word	0x00000000
        /*08e8*/ 	.short	0x010a
        /*08ea*/ 	.byte	0xff
	.zero		1


	//   ....[127]....
        /*08ec*/ 	.word	0x00009b20
        /*08f0*/ 	.word	0x00000000
        /*08f4*/ 	.word	0x00000000
        /*08f8*/ 	.short	0x010a
        /*08fa*/ 	.byte	0xff
	.zero		1


	//   ....[128]....
        /*08fc*/ 	.word	0x00009b80
        /*0900*/ 	.word	0x00000000
        /*0904*/ 	.word	0x00000000
        /*0908*/ 	.short	0x010a
        /*090a*/ 	.byte	0xff
	.zero		1


	//   ....[129]....
        /*090c*/ 	.word	0x00009be0
        /*0910*/ 	.word	0x00000000
        /*0914*/ 	.word	0x00000000
        /*0918*/ 	.short	0x010a
        /*091a*/ 	.byte	0xff
	.zero		1


	//   ....[130]....
        /*091c*/ 	.word	0x00009c40
        /*0920*/ 	.word	0x00000000
        /*0924*/ 	.word	0x00000000
        /*0928*/ 	.short	0x010a
        /*092a*/ 	.byte	0xff
	.zero		1


	//   ....[131]....
        /*092c*/ 	.word	0x00009ca0
        /*0930*/ 	.word	0x00000000
        /*0934*/ 	.word	0x00000000
        /*0938*/ 	.short	0x010a
        /*093a*/ 	.byte	0xff
	.zero		1


	//   ....[132]....
        /*093c*/ 	.word	0x00009d00
        /*0940*/ 	.word	0x00000000
        /*0944*/ 	.word	0x00000000
        /*0948*/ 	.short	0x010a
        /*094a*/ 	.byte	0xff
	.zero		1


	//   ....[133]....
        /*094c*/ 	.word	0x00009d60
        /*0950*/ 	.word	0x00000000
        /*0954*/ 	.word	0x00000000
        /*0958*/ 	.short	0x010a
        /*095a*/ 	.byte	0xff
	.zero		1


	//   ....[134]....
        /*095c*/ 	.word	0x00009dc0
        /*0960*/ 	.word	0x00000000
        /*0964*/ 	.word	0x00000000
        /*0968*/ 	.short	0x010a
        /*096a*/ 	.byte	0xff
	.zero		1


	//   ....[135]....
        /*096c*/ 	.word	0x00009e20
        /*0970*/ 	.word	0x00000000
        /*0974*/ 	.word	0x00000000
        /*0978*/ 	.short	0x010a
        /*097a*/ 	.byte	0xff
	.zero		1


	//   ....[136]....
        /*097c*/ 	.word	0x00009e80
        /*0980*/ 	.word	0x00000000
        /*0984*/ 	.word	0x00000000
        /*0988*/ 	.short	0x010a
        /*098a*/ 	.byte	0xff
	.zero		1


	//   ....[137]....
        /*098c*/ 	.word	0x00009ee0
        /*0990*/ 	.word	0x00000000
        /*0994*/ 	.word	0x00000000
        /*0998*/ 	.short	0x010a
        /*099a*/ 	.byte	0xff
	.zero		1


	//   ....[138]....
        /*099c*/ 	.word	0x00009f40
        /*09a0*/ 	.word	0x00000000
        /*09a4*/ 	.word	0x00000000
        /*09a8*/ 	.short	0x010a
        /*09aa*/ 	.byte	0xff
	.zero		1


	//   ....[139]....
        /*09ac*/ 	.word	0x00009fa0
        /*09b0*/ 	.word	0x00000000
        /*09b4*/ 	.word	0x00000000
        /*09b8*/ 	.short	0x010a
        /*09ba*/ 	.byte	0xff
	.zero		1


	//   ....[140]....
        /*09bc*/ 	.word	0x0000a000
        /*09c0*/ 	.word	0x00000004
        /*09c4*/ 	.word	0x00000158
        /*09c8*/ 	.short	0x010a
        /*09ca*/ 	.byte	0xff
	.zero		1


	//   ....[141]....
        /*09cc*/ 	.word	0x0000a060
        /*09d0*/ 	.word	0x00000004
        /*09d4*/ 	.word	0x00000150
        /*09d8*/ 	.short	0x010a
        /*09da*/ 	.byte	0xff
	.zero		1


	//   ....[142]....
        /*09dc*/ 	.word	0x0000a0c0
        /*09e0*/ 	.word	0x00000005
        /*09e4*/ 	.word	0x00000008
        /*09e8*/ 	.short	0x010a
        /*09ea*/ 	.byte	0xff
	.zero		1


	//   ....[143]....
        /*09ec*/ 	.word	0x0000a1a0
        /*09f0*/ 	.word	0x00000003
        /*09f4*/ 	.word	0x00000008
        /*09f8*/ 	.short	0x010a
        /*09fa*/ 	.byte	0xff
	.zero		1


	//   ....[144]....
        /*09fc*/ 	.word	0x0000a200
        /*0a00*/ 	.word	0x00000004
        /*0a04*/ 	.word	0x00000150
        /*0a08*/ 	.short	0x010a
        /*0a0a*/ 	.byte	0xff
	.zero		1


	//   ....[145]....
        /*0a0c*/ 	.word	0x0000a260
        /*0a10*/ 	.word	0x00000004
        /*0a14*/ 	.word	0x00000170
        /*0a18*/ 	.short	0x010a
        /*0a1a*/ 	.byte	0xff
	.zero		1


	//   ....[146]....
        /*0a1c*/ 	.word	0x0000a2c0
        /*0a20*/ 	.word	0x00000004
        /*0a24*/ 	.word	0x00000000
        /*0a28*/ 	.short	0x010a
        /*0a2a*/ 	.byte	0xff
	.zero		1


	//   ....[147]....
        /*0a2c*/ 	.word	0x0000a320
        /*0a30*/ 	.word	0x00000000
        /*0a34*/ 	.word	0x00000000
        /*0a38*/ 	.short	0x010a
        /*0a3a*/ 	.byte	0xff
	.zero		1


	//   ....[148]....
        /*0a3c*/ 	.word	0x0000a380
        /*0a40*/ 	.word	0x00000000
        /*0a44*/ 	.word	0x00000180
        /*0a48*/ 	.short	0x010a
        /*0a4a*/ 	.byte	0xff
	.zero		1


	//   ....[149]....
        /*0a4c*/ 	.word	0x0000a3e0
        /*0a50*/ 	.word	0x00000000
        /*0a54*/ 	.word	0x00000150
        /*0a58*/ 	.short	0x010a
        /*0a5a*/ 	.byte	0xff
	.zero		1


	//   ....[150]....
        /*0a5c*/ 	.word	0x0000a440
        /*0a60*/ 	.word	0x00000003
        /*0a64*/ 	.word	0x00000148
        /*0a68*/ 	.short	0x010a
        /*0a6a*/ 	.byte	0xff
	.zero		1


	//   ....[151]....
        /*0a6c*/ 	.word	0x0000a4a0
        /*0a70*/ 	.word	0x00000000
        /*0a74*/ 	.word	0x00000128
        /*0a78*/ 	.short	0x010a
        /*0a7a*/ 	.byte	0xff
	.zero		1


	//   ....[152]....
        /*0a7c*/ 	.word	0x0000a500
        /*0a80*/ 	.word	0x00000000
        /*0a84*/ 	.word	0x00000128
        /*0a88*/ 	.short	0x010a
        /*0a8a*/ 	.byte	0xff
	.zero		1


	//   ....[153]....
        /*0a8c*/ 	.word	0x0000a560
        /*0a90*/ 	.word	0x00000000
        /*0a94*/ 	.word	0x00000000
        /*0a98*/ 	.short	0x010a
        /*0a9a*/ 	.byte	0xff
	.zero		1


	//   ....[154]....
        /*0a9c*/ 	.word	0x0000a5c0
        /*0aa0*/ 	.word	0x00000000
        /*0aa4*/ 	.word	0x00000000
        /*0aa8*/ 	.short	0x010a
        /*0aaa*/ 	.byte	0xff
	.zero		1


	//   ....[155]....
        /*0aac*/ 	.word	0x0000a620
        /*0ab0*/ 	.word	0x00000000
        /*0ab4*/ 	.word	0x00000150
        /*0ab8*/ 	.short	0x010a
        /*0aba*/ 	.byte	0xff
	.zero		1


	//   ....[156]....
        /*0abc*/ 	.word	0x0000a670
        /*0ac0*/ 	.word	0x00000000
        /*0ac4*/ 	.word	0x00000110
        /*0ac8*/ 	.short	0x010a
        /*0aca*/ 	.byte	0xff
	.zero		1


	//   ....[157]....
        /*0acc*/ 	.word	0x0000a6c0
        /*0ad0*/ 	.word	0x0000003a
        /*0ad4*/ 	.word	0x00000160
        /*0ad8*/ 	.short	0x010a
        /*0ada*/ 	.byte	0xff
	.zero		1


	//   ....[158]....
        /*0adc*/ 	.word	0x0000a710
        /*0ae0*/ 	.word	0x00000003
        /*0ae4*/ 	.word	0x00000110
        /*0ae8*/ 	.short	0x010a
        /*0aea*/ 	.byte	0xff
	.zero		1


	//----- nvinfo : EIATTR_NUM_MBARRIERS
	.align		4
.L_47:
        /*0aec*/ 	.byte	0x03, 0x38
        /*0aee*/ 	.short	0x0031


	//----- nvinfo : EIATTR_EXIT_INSTR_OFFSETS
	.align		4
        /*0af0*/ 	.byte	0x04, 0x1c
        /*0af2*/ 	.short	(.L_49 - .L_48)


	//   ....[0]....
.L_48:
        /*0af4*/ 	.word	0x00003da0


	//   ....[1]....
        /*0af8*/ 	.word	0x00004050


	//   ....[2]....
        /*0afc*/ 	.word	0x000040b0


	//   ....[3]....
        /*0b00*/ 	.word	0x00005340


	//   ....[4]....
        /*0b04*/ 	.word	0x00006b10


	//   ....[5]....
        /*0b08*/ 	.word	0x00006b50


	//   ....[6]....
        /*0b0c*/ 	.word	0x00009790


	//   ....[7]....
        /*0b10*/ 	.word	0x00009810


	//   ....[8]....
        /*0b14*/ 	.word	0x00009840


	//   ....[9]....
        /*0b18*/ 	.word	0x000098c0


	//----- nvinfo : EIATTR_MAX_THREADS
	.align		4
.L_49:
        /*0b1c*/ 	.byte	0x04, 0x05
        /*0b1e*/ 	.short	(.L_51 - .L_50)
.L_50:
        /*0b20*/ 	.word	0x00000100
        /*0b24*/ 	.word	0x00000001
        /*0b28*/ 	.word	0x00000001


	//----- nvinfo : EIATTR_CRS_STACK_SIZE
	.align		4
.L_51:
        /*0b2c*/ 	.byte	0x04, 0x1e
        /*0b2e*/ 	.short	(.L_53 - .L_52)
.L_52:
        /*0b30*/ 	.word	0x00000000


	//----- nvinfo : EIATTR_CBANK_PARAM_SIZE
	.align		4
.L_53:
        /*0b34*/ 	.byte	0x03, 0x19
        /*0b36*/ 	.short	0x0900


	//----- nvinfo : EIATTR_PARAM_CBANK
	.align		4
        /*0b38*/ 	.byte	0x04, 0x0a
        /*0b3a*/ 	.short	(.L_55 - .L_54)
	.align		4
.L_54:
        /*0b3c*/ 	.word	index@(.nv.constant0._ZN7cutlass13device_kernelINS_4conv6kernel13ConvUniversalINS1_16ConvProblemShapeILNS1_8OperatorE2ELi3EEENS1_10collective14CollectiveConvINS1_47MainloopSm100TmaUmmaWarpSpecializedImplicitGemmILS5_2ELi17ELi3ELi1ELi2EN4cute5tupleIJNSA_1CILi2EEENSC_ILi1EEESE_EEEEENSB_IJNSC_ILi128EEENSB_IJNSC_ILi64EEEEEESJ_EEENS_6half_tESL_NSA_8TiledMMAINSA_8MMA_AtomIJNSA_26SM100_MMA_F16BF16_2x1SM_SSISL_SL_fLi128ELi64ELNSA_4UMMA5MajorE1ELSQ_1ELNSP_7ScaleInE0ELSR_0EEEEEENSA_6LayoutINSB_IJSE_SE_SE_EEENSB_IJNSC_ILi0EEESW_SW_EEEEENSB_IJNSA_10UnderscoreESZ_SZ_EEEEENS7_6detail27Sm100ImplicitGemmTileTraitsINSA_18SM100_TMA_2SM_LOADENSA_14ComposedLayoutINSA_7SwizzleILi3ELi4ELi3EEENSA_18smem_ptr_flag_bitsILi16EEENSU_INSB_IJSI_NSC_ILi8EEEEEENSB_IJSE_SI_EEEEEEEvEENS13_INSA_25SM100_TMA_2SM_LOAD_IM2COLENS15_INS16_ILi2ELi4ELi3EEES19_NSU_INSB_IJNSC_ILi32EEES1A_EEENSB_IJSE_S1I_EEEEEEEvEEEENS_8epilogue10collective18CollectiveEpilogueINS1P_23Sm100TmaWarpSpecializedILi3ELi2ELi16ELb1ELb0EEEJNSB_IJSI_SJ_SJ_EEENSB_IJNSU_ISI_SE_EENSU_INSB_IJNSC_ILi16EEESD_EEES1K_EEEEESL_NSB_IJlNSB_IJSE_lllEEESW_EEESL_S21_NS1P_6fusion15FusionCallbacksIS1T_NS22_17LinearCombinationISL_fSL_fLNS_15FloatRoundStyleE2EEES1U_S1Z_JEEENSA_5SM1004TMEM4LOAD26SM100_TMEM_LOAD_32dp32b16xENSA_13SM90_TMA_LOADENS15_INS16_ILi1ELi4ELi3EEES19_NSU_INSB_IJS1A_S1W_EEENSB_IJS1W_SE_EEEEEEENSA_39AutoVectorizingCopyWithAssumedAlignmentILi128EEENSA_14SM90_TMA_STOREES2H_S2J_S2J_EEEvvEEEEvNT_6ParamsE)
        /*0b40*/ 	.short	0x0380
        /*0b42*/ 	.short	0x0900


	//----- nvinfo : EIATTR_SW_WAR
	.align		4
.L_55:
        /*0b44*/ 	.byte	0x04, 0x36
        /*0b46*/ 	.short	(.L_57 - .L_56)
.L_56:
        /*0b48*/ 	.word	0x00000008
.L_57:


//--------------------- .nv.callgraph             --------------------------
	.section	.nv.callgraph,"",@"SHT_CUDA_CALLGRAPH"
	.align	4
	.sectionentsize	8
	.align		4
        /*0000*/ 	.word	0x00000000
	.align		4
        /*0004*/ 	.word	0xffffffff
	.align		4
        /*0008*/ 	.word	index@(_ZN7cutlass13device_kernelINS_4conv6kernel13ConvUniversalINS1_16ConvProblemShapeILNS1_8OperatorE2ELi3EEENS1_10collective14CollectiveConvINS1_47MainloopSm100TmaUmmaWarpSpecializedImplicitGemmILS5_2ELi17ELi3ELi1ELi2EN4cute5tupleIJNSA_1CILi2EEENSC_ILi1EEESE_EEEEENSB_IJNSC_ILi128EEENSB_IJNSC_ILi64EEEEEESJ_EEENS_6half_tESL_NSA_8TiledMMAINSA_8MMA_AtomIJNSA_26SM100_MMA_F16BF16_2x1SM_SSISL_SL_fLi128ELi64ELNSA_4UMMA5MajorE1ELSQ_1ELNSP_7ScaleInE0ELSR_0EEEEEENSA_6LayoutINSB_IJSE_SE_SE_EEENSB_IJNSC_ILi0EEESW_SW_EEEEENSB_IJNSA_10UnderscoreESZ_SZ_EEEEENS7_6detail27Sm100ImplicitGemmTileTraitsINSA_18SM100_TMA_2SM_LOADENSA_14ComposedLayoutINSA_7SwizzleILi3ELi4ELi3EEENSA_18smem_ptr_flag_bitsILi16EEENSU_INSB_IJSI_NSC_ILi8EEEEEENSB_IJSE_SI_EEEEEEEvEENS13_INSA_25SM100_TMA_2SM_LOAD_IM2COLENS15_INS16_ILi2ELi4ELi3EEES19_NSU_INSB_IJNSC_ILi32EEES1A_EEENSB_IJSE_S1I_EEEEEEEvEEEENS_8epilogue10collective18CollectiveEpilogueINS1P_23Sm100TmaWarpSpecializedILi3ELi2ELi16ELb1ELb0EEEJNSB_IJSI_SJ_SJ_EEENSB_IJNSU_ISI_SE_EENSU_INSB_IJNSC_ILi16EEESD_EEES1K_EEEEESL_NSB_IJlNSB_IJSE_lllEEESW_EEESL_S21_NS1P_6fusion15FusionCallbacksIS1T_NS22_17LinearCombinationISL_fSL_fLNS_15FloatRoundStyleE2EEES1U_S1Z_JEEENSA_5SM1004TMEM4LOAD26SM100_TMEM_LOAD_32dp32b16xENSA_13SM90_TMA_LOADENS15_INS16_ILi1ELi4ELi3EEES19_NSU_INSB_IJS1A_S1W_EEENSB_IJS1W_SE_EEEEEEENSA_39AutoVectorizingCopyWithAssumedAlignmentILi128EEENSA_14SM90_TMA_STOREES2H_S2J_S2J_EEEvvEEEEvNT_6ParamsE)
	.align		4
        /*000c*/ 	.word	index@(__assertfail)
	.align		4
        /*0010*/ 	.word	0x00000000
	.align		4
        /*0014*/ 	.word	0xfffffffe
	.align		4
        /*0018*/ 	.word	0x00000000
	.align		4
        /*001c*/ 	.word	0xfffffffd
	.align		4
        /*0020*/ 	.word	0x00000000
	.align		4
        /*0024*/ 	.word	0xfffffffc


//--------------------- .nv.constant4             --------------------------
	.section	.nv.constant4,"a",@progbits
	.align	8
	.align		8
.nv.constant4:
        /*0000*/ 	.dword	__assertfail
	.align		8
        /*0008*/ 	.dword	__unnamed_1
	.align		8
        /*0010*/ 	.dword	__unnamed_2
	.align		8
        /*0018*/ 	.dword	_ZN39_INTERNAL_bd26ba84_4_k_cu_caefb80f_33074cuda3std3__45__cpo5beginE
	.align		8
        /*0020*/ 	.dword	_ZN39_INTERNAL_bd26ba84_4_k_cu_caefb80f_33074cuda3std3__45__cpo3endE
	.align		8
        /*0028*/ 	.dword	_ZN39_INTERNAL_bd26ba84_4_k_cu_caefb80f_33074cuda3std3__45__cpo6cbeginE
	.align		8
        /*0030*/ 	.dword	_ZN39_INTERNAL_bd26ba84_4_k_cu_caefb80f_33074cuda3std3__45__cpo4cendE
	.align		8
        /*0038*/ 	.dword	_ZN39_INTERNAL_bd26ba84_4_k_cu_caefb80f_33074cuda3std3__441_GLOBAL__N__bd26ba84_4_k_cu_caefb80f_33076ignoreE
	.align		8
        /*0040*/ 	.dword	_ZN39_INTERNAL_bd26ba84_4_k_cu_caefb80f_33074cuda3std3__419piecewise_constructE
	.align		8
        /*0048*/ 	.dword	_ZN39_INTERNAL_bd26ba84_4_k_cu_caefb80f_33074cuda3std3__48in_placeE
	.align		8
        /*0050*/ 	.dword	_ZN39_INTERNAL_bd26ba84_4_k_cu_caefb80f_33074cuda3std6ranges3__45__cpo4swapE
	.align		8
        /*0058*/ 	.dword	_ZN39_INTERNAL_bd26ba84_4_k_cu_caefb80f_33074cuda3std6ranges3__45__cpo9iter_moveE
	.align		8
        /*0060*/ 	.dword	_ZN39_INTERNAL_bd26ba84_4_k_cu_caefb80f_33074cute7productE
	.align		8
        /*0068*/ 	.dword	_ZN39_INTERNAL_bd26ba84_4_k_cu_caefb80f_33074cute1_E
	.align		8
        /*0070*/ 	.dword	$str$27
	.align		8
        /*0078*/ 	.dword	$str$28
	.align		8
        /*0080*/ 	.dword	$str$29
	.align		8
        /*0088*/ 	.dword	$str$30


//--------------------- .text._ZN7cutlass13device_kernelINS_4conv6kernel13ConvUniversalINS1_16ConvProblemShapeILNS1_8OperatorE2ELi3EEENS1_10collective14CollectiveConvINS1_47MainloopSm100TmaUmmaWarpSpecializedImplicitGemmILS5_2ELi17ELi3ELi1ELi2EN4cute5tupleIJNSA_1CILi2EEENSC_ILi1EEESE_EEEEENSB_IJNSC_ILi128EEENSB_IJNSC_ILi64EEEEEESJ_EEENS_6half_tESL_NSA_8TiledMMAINSA_8MMA_AtomIJNSA_26SM100_MMA_F16BF16_2x1SM_SSISL_SL_fLi128ELi64ELNSA_4UMMA5MajorE1ELSQ_1ELNSP_7ScaleInE0ELSR_0EEEEEENSA_6LayoutINSB_IJSE_SE_SE_EEENSB_IJNSC_ILi0EEESW_SW_EEEEENSB_IJNSA_10UnderscoreESZ_SZ_EEEEENS7_6detail27Sm100ImplicitGemmTileTraitsINSA_18SM100_TMA_2SM_LOADENSA_14ComposedLayoutINSA_7SwizzleILi3ELi4ELi3EEENSA_18smem_ptr_flag_bitsILi16EEENSU_INSB_IJSI_NSC_ILi8EEEEEENSB_IJSE_SI_EEEEEEEvEENS13_INSA_25SM100_TMA_2SM_LOAD_IM2COLENS15_INS16_ILi2ELi4ELi3EEES19_NSU_INSB_IJNSC_ILi32EEES1A_EEENSB_IJSE_S1I_EEEEEEEvEEEENS_8epilogue10collective18CollectiveEpilogueINS1P_23Sm100TmaWarpSpecializedILi3ELi2ELi16ELb1ELb0EEEJNSB_IJSI_SJ_SJ_EEENSB_IJNSU_ISI_SE_EENSU_INSB_IJNSC_ILi16EEESD_EEES1K_EEEEESL_NSB_IJlNSB_IJSE_lllEEESW_EEESL_S21_NS1P_6fusion15FusionCallbacksIS1T_NS22_17LinearCombinationISL_fSL_fLNS_15FloatRoundStyleE2EEES1U_S1Z_JEEENSA_5SM1004TMEM4LOAD26SM100_TMEM_LOAD_32dp32b16xENSA_13SM90_TMA_LOADENS15_INS16_ILi1ELi4ELi3EEES19_NSU_INSB_IJS1A_S1W_EEENSB_IJS1W_SE_EEEEEEENSA_39AutoVectorizingCopyWithAssumedAlignmentILi128EEENSA_14SM90_TMA_STOREES2H_S2J_S2J_EEEvvEEEEvNT_6ParamsE --------------------------
	.section	.text._ZN7cutlass13device_kernelINS_4conv6kernel13ConvUniversalINS1_16ConvProblemShapeILNS1_8OperatorE2ELi3EEENS1_10collective14CollectiveConvINS1_47MainloopSm100TmaUmmaWarpSpecializedImplicitGemmILS5_2ELi17ELi3ELi1ELi2EN4cute5tupleIJNSA_1CILi2EEENSC_ILi1EEESE_EEEEENSB_IJNSC_ILi128EEENSB_IJNSC_ILi64EEEEEESJ_EEENS_6half_tESL_NSA_8TiledMMAINSA_8MMA_AtomIJNSA_26SM100_MMA_F16BF16_2x1SM_SSISL_SL_fLi128ELi64ELNSA_4UMMA5MajorE1ELSQ_1ELNSP_7ScaleInE0ELSR_0EEEEEENSA_6LayoutINSB_IJSE_SE_SE_EEENSB_IJNSC_ILi0EEESW_SW_EEEEENSB_IJNSA_10UnderscoreESZ_SZ_EEEEENS7_6detail27Sm100ImplicitGemmTileTraitsINSA_18SM100_TMA_2SM_LOADENSA_14ComposedLayoutINSA_7SwizzleILi3ELi4ELi3EEENSA_18smem_ptr_flag_bitsILi16EEENSU_INSB_IJSI_NSC_ILi8EEEEEENSB_IJSE_SI_EEEEEEEvEENS13_INSA_25SM100_TMA_2SM_LOAD_IM2COLENS15_INS16_ILi2ELi4ELi3EEES19_NSU_INSB_IJNSC_ILi32EEES1A_EEENSB_IJSE_S1I_EEEEEEEvEEEENS_8epilogue10collective18CollectiveEpilogueINS1P_23Sm100TmaWarpSpecializedILi3ELi2ELi16ELb1ELb0EEEJNSB_IJSI_SJ_SJ_EEENSB_IJNSU_ISI_SE_EENSU_INSB_IJNSC_ILi16EEESD_EEES1K_EEEEESL_NSB_IJlNSB_IJSE_lllEEESW_EEESL_S21_NS1P_6fusion15FusionCallbacksIS1T_NS22_17LinearCombinationISL_fSL_fLNS_15FloatRoundStyleE2EEES1U_S1Z_JEEENSA_5SM1004TMEM4LOAD26SM100_TMEM_LOAD_32dp32b16xENSA_13SM90_TMA_LOADENS15_INS16_ILi1ELi4ELi3EEES19_NSU_INSB_IJS1A_S1W_EEENSB_IJS1W_SE_EEEEEEENSA_39AutoVectorizingCopyWithAssumedAlignmentILi128EEENSA_14SM90_TMA_STOREES2H_S2J_S2J_EEEvvEEEEvNT_6ParamsE,"ax",@progbits
	.align	128
.text._ZN7cutlass13device_kernelINS_4conv6kernel13ConvUniversalINS1_16ConvProblemShapeILNS1_8OperatorE2ELi3EEENS1_10collective14CollectiveConvINS1_47MainloopSm100TmaUmmaWarpSpecializedImplicitGemmILS5_2ELi17ELi3ELi1ELi2EN4cute5tupleIJNSA_1CILi2EEENSC_ILi1EEESE_EEEEENSB_IJNSC_ILi128EEENSB_IJNSC_ILi64EEEEEESJ_EEENS_6half_tESL_NSA_8TiledMMAINSA_8MMA_AtomIJNSA_26SM100_MMA_F16BF16_2x1SM_SSISL_SL_fLi128ELi64ELNSA_4UMMA5MajorE1ELSQ_1ELNSP_7ScaleInE0ELSR_0EEEEEENSA_6LayoutINSB_IJSE_SE_SE_EEENSB_IJNSC_ILi0EEESW_SW_EEEEENSB_IJNSA_10UnderscoreESZ_SZ_EEEEENS7_6detail27Sm100ImplicitGemmTileTraitsINSA_18SM100_TMA_2SM_LOADENSA_14ComposedLayoutINSA_7SwizzleILi3ELi4ELi3EEENSA_18smem_ptr_flag_bitsILi16EEENSU_INSB_IJSI_NSC_ILi8EEEEEENSB_IJSE_SI_EEEEEEEvEENS13_INSA_25SM100_TMA_2SM_LOAD_IM2COLENS15_INS16_ILi2ELi4ELi3EEES19_NSU_INSB_IJNSC_ILi32EEES1A_EEENSB_IJSE_S1I_EEEEEEEvEEEENS_8epilogue10collective18CollectiveEpilogueINS1P_23Sm100TmaWarpSpecializedILi3ELi2ELi16ELb1ELb0EEEJNSB_IJSI_SJ_SJ_EEENSB_IJNSU_ISI_SE_EENSU_INSB_IJNSC_ILi16EEESD_EEES1K_EEEEESL_NSB_IJlNSB_IJSE_lllEEESW_EEESL_S21_NS1P_6fusion15FusionCallbacksIS1T_NS22_17LinearCombinationISL_fSL_fLNS_15FloatRoundStyleE2EEES1U_S1Z_JEEENSA_5SM1004TMEM4LOAD26SM100_TMEM_LOAD_32dp32b16xENSA_13SM90_TMA_LOADENS15_INS16_ILi1ELi4ELi3EEES19_NSU_INSB_IJS1A_S1W_EEENSB_IJS1W_SE_EEEEEEENSA_39AutoVectorizingCopyWithAssumedAlignmentILi128EEENSA_14SM90_TMA_STOREES2H_S2J_S2J_EEEvvEEEEvNT_6ParamsE:
        .type           _ZN7cutlass13device_kernelINS_4conv6kernel13ConvUniversalINS1_16ConvProblemShapeILNS1_8OperatorE2ELi3EEENS1_10collective14CollectiveConvINS1_47MainloopSm100TmaUmmaWarpSpecializedImplicitGemmILS5_2ELi17ELi3ELi1ELi2EN4cute5tupleIJNSA_1CILi2EEENSC_ILi1EEESE_EEEEENSB_IJNSC_ILi128EEENSB_IJNSC_ILi64EEEEEESJ_EEENS_6half_tESL_NSA_8TiledMMAINSA_8MMA_AtomIJNSA_26SM100_MMA_F16BF16_2x1SM_SSISL_SL_fLi128ELi64ELNSA_4UMMA5MajorE1ELSQ_1ELNSP_7ScaleInE0ELSR_0EEEEEENSA_6LayoutINSB_IJSE_SE_SE_EEENSB_IJNSC_ILi0EEESW_SW_EEEEENSB_IJNSA_10UnderscoreESZ_SZ_EEEEENS7_6detail27Sm100ImplicitGemmTileTraitsINSA_18SM100_TMA_2SM_LOADENSA_14ComposedLayoutINSA_7SwizzleILi3ELi4ELi3EEENSA_18smem_ptr_flag_bitsILi16EEENSU_INSB_IJSI_NSC_ILi8EEEEEENSB_IJSE_SI_EEEEEEEvEENS13_INSA_25SM100_TMA_2SM_LOAD_IM2COLENS15_INS16_ILi2ELi4ELi3EEES19_NSU_INSB_IJNSC_ILi32EEES1A_EEENSB_IJSE_S1I_EEEEEEEvEEEENS_8epilogue10collective18CollectiveEpilogueINS1P_23Sm100TmaWarpSpecializedILi3ELi2ELi16ELb1ELb0EEEJNSB_IJSI_SJ_SJ_EEENSB_IJNSU_ISI_SE_EENSU_INSB_IJNSC_ILi16EEESD_EEES1K_EEEEESL_NSB_IJlNSB_IJSE_lllEEESW_EEESL_S21_NS1P_6fusion15FusionCallbacksIS1T_NS22_17LinearCombinationISL_fSL_fLNS_15FloatRoundStyleE2EEES1U_S1Z_JEEENSA_5SM1004TMEM4LOAD26SM100_TMEM_LOAD_32dp32b16xENSA_13SM90_TMA_LOADENS15_INS16_ILi1ELi4ELi3EEES19_NSU_INSB_IJS1A_S1W_EEENSB_IJS1W_SE_EEEEEEENSA_39AutoVectorizingCopyWithAssumedAlignmentILi128EEENSA_14SM90_TMA_STOREES2H_S2J_S2J_EEEvvEEEEvNT_6ParamsE,@function
        .size           _ZN7cutlass13device_kernelINS_4conv6kernel13ConvUniversalINS1_16ConvProblemShapeILNS1_8OperatorE2ELi3EEENS1_10collective14CollectiveConvINS1_47MainloopSm100TmaUmmaWarpSpecializedImplicitGemmILS5_2ELi17ELi3ELi1ELi2EN4cute5tupleIJNSA_1CILi2EEENSC_ILi1EEESE_EEEEENSB_IJNSC_ILi128EEENSB_IJNSC_ILi64EEEEEESJ_EEENS_6half_tESL_NSA_8TiledMMAINSA_8MMA_AtomIJNSA_26SM100_MMA_F16BF16_2x1SM_SSISL_SL_fLi128ELi64ELNSA_4UMMA5MajorE1ELSQ_1ELNSP_7ScaleInE0ELSR_0EEEEEENSA_6LayoutINSB_IJSE_SE_SE_EEENSB_IJNSC_ILi0EEESW_SW_EEEEENSB_IJNSA_10UnderscoreESZ_SZ_EEEEENS7_6detail27Sm100ImplicitGemmTileTraitsINSA_18SM100_TMA_2SM_LOADENSA_14ComposedLayoutINSA_7SwizzleILi3ELi4ELi3EEENSA_18smem_ptr_flag_bitsILi16EEENSU_INSB_IJSI_NSC_ILi8EEEEEENSB_IJSE_SI_EEEEEEEvEENS13_INSA_25SM100_TMA_2SM_LOAD_IM2COLENS15_INS16_ILi2ELi4ELi3EEES19_NSU_INSB_IJNSC_ILi32EEES1A_EEENSB_IJSE_S1I_EEEEEEEvEEEENS_8epilogue10collective18CollectiveEpilogueINS1P_23Sm100TmaWarpSpecializedILi3ELi2ELi16ELb1ELb0EEEJNSB_IJSI_SJ_SJ_EEENSB_IJNSU_ISI_SE_EENSU_INSB_IJNSC_ILi16EEESD_EEES1K_EEEEESL_NSB_IJlNSB_IJSE_lllEEESW_EEESL_S21_NS1P_6fusion15FusionCallbacksIS1T_NS22_17LinearCombinationISL_fSL_fLNS_15FloatRoundStyleE2EEES1U_S1Z_JEEENSA_5SM1004TMEM4LOAD26SM100_TMEM_LOAD_32dp32b16xENSA_13SM90_TMA_LOADENS15_INS16_ILi1ELi4ELi3EEES19_NSU_INSB_IJS1A_S1W_EEENSB_IJS1W_SE_EEEEEEENSA_39AutoVectorizingCopyWithAssumedAlignmentILi128EEENSA_14SM90_TMA_STOREES2H_S2J_S2J_EEEvvEEEEvNT_6ParamsE,(.L_x_205 - _ZN7cutlass13device_kernelINS_4conv6kernel13ConvUniversalINS1_16ConvProblemShapeILNS1_8OperatorE2ELi3EEENS1_10collective14CollectiveConvINS1_47MainloopSm100TmaUmmaWarpSpecializedImplicitGemmILS5_2ELi17ELi3ELi1ELi2EN4cute5tupleIJNSA_1CILi2EEENSC_ILi1EEESE_EEEEENSB_IJNSC_ILi128EEENSB_IJNSC_ILi64EEEEEESJ_EEENS_6half_tESL_NSA_8TiledMMAINSA_8MMA_AtomIJNSA_26SM100_MMA_F16BF16_2x1SM_SSISL_SL_fLi128ELi64ELNSA_4UMMA5MajorE1ELSQ_1ELNSP_7ScaleInE0ELSR_0EEEEEENSA_6LayoutINSB_IJSE_SE_SE_EEENSB_IJNSC_ILi0EEESW_SW_EEEEENSB_IJNSA_10UnderscoreESZ_SZ_EEEEENS7_6detail27Sm100ImplicitGemmTileTraitsINSA_18SM100_TMA_2SM_LOADENSA_14ComposedLayoutINSA_7SwizzleILi3ELi4ELi3EEENSA_18smem_ptr_flag_bitsILi16EEENSU_INSB_IJSI_NSC_ILi8EEEEEENSB_IJSE_SI_EEEEEEEvEENS13_INSA_25SM100_TMA_2SM_LOAD_IM2COLENS15_INS16_ILi2ELi4ELi3EEES19_NSU_INSB_IJNSC_ILi32EEES1A_EEENSB_IJSE_S1I_EEEEEEEvEEEENS_8epilogue10collective18CollectiveEpilogueINS1P_23Sm100TmaWarpSpecializedILi3ELi2ELi16ELb1ELb0EEEJNSB_IJSI_SJ_SJ_EEENSB_IJNSU_ISI_SE_EENSU_INSB_IJNSC_ILi16EEESD_EEES1K_EEEEESL_NSB_IJlNSB_IJSE_lllEEESW_EEESL_S21_NS1P_6fusion15FusionCallbacksIS1T_NS22_17LinearCombinationISL_fSL_fLNS_15FloatRoundStyleE2EEES1U_S1Z_JEEENSA_5SM1004TMEM4LOAD26SM100_TMEM_LOAD_32dp32b16xENSA_13SM90_TMA_LOADENS15_INS16_ILi1ELi4ELi3EEES19_NSU_INSB_IJS1A_S1W_EEENSB_IJS1W_SE_EEEEEEENSA_39AutoVectorizingCopyWithAssumedAlignmentILi128EEENSA_14SM90_TMA_STOREES2H_S2J_S2J_EEEvvEEEEvNT_6ParamsE)
        .other          _ZN7cutlass13device_kernelINS_4conv6kernel13ConvUniversalINS1_16ConvProblemShapeILNS1_8OperatorE2ELi3EEENS1_10collective14CollectiveConvINS1_47MainloopSm100TmaUmmaWarpSpecializedImplicitGemmILS5_2ELi17ELi3ELi1ELi2EN4cute5tupleIJNSA_1CILi2EEENSC_ILi1EEESE_EEEEENSB_IJNSC_ILi128EEENSB_IJNSC_ILi64EEEEEESJ_EEENS_6half_tESL_NSA_8TiledMMAINSA_8MMA_AtomIJNSA_26SM100_MMA_F16BF16_2x1SM_SSISL_SL_fLi128ELi64ELNSA_4UMMA5MajorE1ELSQ_1ELNSP_7ScaleInE0ELSR_0EEEEEENSA_6LayoutINSB_IJSE_SE_SE_EEENSB_IJNSC_ILi0EEESW_SW_EEEEENSB_IJNSA_10UnderscoreESZ_SZ_EEEEENS7_6detail27Sm100ImplicitGemmTileTraitsINSA_18SM100_TMA_2SM_LOADENSA_14ComposedLayoutINSA_7SwizzleILi3ELi4ELi3EEENSA_18smem_ptr_flag_bitsILi16EEENSU_INSB_IJSI_NSC_ILi8EEEEEENSB_IJSE_SI_EEEEEEEvEENS13_INSA_25SM100_TMA_2SM_LOAD_IM2COLENS15_INS16_ILi2ELi4ELi3EEES19_NSU_INSB_IJNSC_ILi32EEES1A_EEENSB_IJSE_S1I_EEEEEEEvEEEENS_8epilogue10collective18CollectiveEpilogueINS1P_23Sm100TmaWarpSpecializedILi3ELi2ELi16ELb1ELb0EEEJNSB_IJSI_SJ_SJ_EEENSB_IJNSU_ISI_SE_EENSU_INSB_IJNSC_ILi16EEESD_EEES1K_EEEEESL_NSB_IJlNSB_IJSE_lllEEESW_EEESL_S21_NS1P_6fusion15FusionCallbacksIS1T_NS22_17LinearCombinationISL_fSL_fLNS_15FloatRoundStyleE2EEES1U_S1Z_JEEENSA_5SM1004TMEM4LOAD26SM100_TMEM_LOAD_32dp32b16xENSA_13SM90_TMA_LOADENS15_INS16_ILi1ELi4ELi3EEES19_NSU_INSB_IJS1A_S1W_EEENSB_IJS1W_SE_EEEEEEENSA_39AutoVectorizingCopyWithAssumedAlignmentILi128EEENSA_14SM90_TMA_STOREES2H_S2J_S2J_EEEvvEEEEvNT_6ParamsE,@"STO_CUDA_ENTRY STV_DEFAULT"
_ZN7cutlass13device_kernelINS_4conv6kernel13ConvUniversalINS1_16ConvProblemShapeILNS1_8OperatorE2ELi3EEENS1_10collective14CollectiveConvINS1_47MainloopSm100TmaUmmaWarpSpecializedImplicitGemmILS5_2ELi17ELi3ELi1ELi2EN4cute5tupleIJNSA_1CILi2EEENSC_ILi1EEESE_EEEEENSB_IJNSC_ILi128EEENSB_IJNSC_ILi64EEEEEESJ_EEENS_6half_tESL_NSA_8TiledMMAINSA_8MMA_AtomIJNSA_26SM100_MMA_F16BF16_2x1SM_SSISL_SL_fLi128ELi64ELNSA_4UMMA5MajorE1ELSQ_1ELNSP_7ScaleInE0ELSR_0EEEEEENSA_6LayoutINSB_IJSE_SE_SE_EEENSB_IJNSC_ILi0EEESW_SW_EEEEENSB_IJNSA_10UnderscoreESZ_SZ_EEEEENS7_6detail27Sm100ImplicitGemmTileTraitsINSA_18SM100_TMA_2SM_LOADENSA_14ComposedLayoutINSA_7SwizzleILi3ELi4ELi3EEENSA_18smem_ptr_flag_bitsILi16EEENSU_INSB_IJSI_NSC_ILi8EEEEEENSB_IJSE_SI_EEEEEEEvEENS13_INSA_25SM100_TMA_2SM_LOAD_IM2COLENS15_INS16_ILi2ELi4ELi3EEES19_NSU_INSB_IJNSC_ILi32EEES1A_EEENSB_IJSE_S1I_EEEEEEEvEEEENS_8epilogue10collective18CollectiveEpilogueINS1P_23Sm100TmaWarpSpecializedILi3ELi2ELi16ELb1ELb0EEEJNSB_IJSI_SJ_SJ_EEENSB_IJNSU_ISI_SE_EENSU_INSB_IJNSC_ILi16EEESD_EEES1K_EEEEESL_NSB_IJlNSB_IJSE_lllEEESW_EEESL_S21_NS1P_6fusion15FusionCallbacksIS1T_NS22_17LinearCombinationISL_fSL_fLNS_15FloatRoundStyleE2EEES1U_S1Z_JEEENSA_5SM1004TMEM4LOAD26SM100_TMEM_LOAD_32dp32b16xENSA_13SM90_TMA_LOADENS15_INS16_ILi1ELi4ELi3EEES19_NSU_INSB_IJS1A_S1W_EEENSB_IJS1W_SE_EEEEEEENSA_39AutoVectorizingCopyWithAssumedAlignmentILi128EEENSA_14SM90_TMA_STOREES2H_S2J_S2J_EEEvvEEEEvNT_6ParamsE:
[----:B------:R-:W1:Y:S01]  /*0000*/  LDC R1, c[0x0][0x37c] ;  /* 0x0000df00ff017b82 */ /* 0x000e620000000800 */
[----:B------:R-:W2:Y:S01]  /*0010*/  S2R R56, SR_TID.X ;  /* 0x0000000000387919 */ /* 0x000ea20000002100 */
[----:B------:R-:W3:Y:S06]  /*0020*/  LDCU.64 UR8, c[0x0][0x990] ;  /* 0x00013200ff0877ac */ /* 0x000eec0008000a00 */
[----:B------:R-:W4:Y:S01]  /*0030*/  S2UR UR4, SR_CgaCtaId ;  /* 0x00000000000479c3 */ /* 0x000f220000008800 */
[----:B-1----:R-:W-:Y:S01]  /*0040*/  VIADD R1, R1, 0xfffffff8 ;  /* 0xfffffff801017836 */ /* 0x002fe20000000000 */
[----:B------:R-:W-:-:S02]  /*0050*/  PRMT R45, RZ, 0x7610, R45 ;  /* 0x00007610ff2d7816 */ /* 0x000fc4000000002d */
[----:B------:R-:W-:Y:S02]  /*0060*/  ELECT P1, URZ, PT ;  /* 0x0000000000ff782f */ /* 0x000fe40003820000 */
[----:B------:R-:W-:Y:S01]  /*0070*/  R2UR UR49, R1 ;  /* 0x00000000013172ca */ /* 0x000fe200000e0000 */
[----:B---3--:R-:W-:-:S04]  /*0080*/  UISETP.NE.U32.AND UP0, UPT, UR8, URZ, UPT ;  /* 0x000000ff0800728c */ /* 0x008fc8000bf05070 */
[----:B------:R-:W-:Y:S02]  /*0090*/  UISETP.NE.AND.EX UP0, UPT, UR9, URZ, UPT, UP0 ;  /* 0x000000ff0900728c */ /* 0x000fe4000bf05300 */
[----:B----4-:R-:W-:Y:S02]  /*00a0*/  ULOP3.LUT UR41, UR4, 0x1, URZ, 0xc0, !UPT ;  /* 0x0000000104297892 */ /* 0x010fe4000f8ec0ff */
[----:B------:R-:W-:Y:S01]  /*00b0*/  ULOP3.LUT UR40, UR4, 0x1, URZ, 0x3c, !UPT ;  /* 0x0000000104287892 */ /* 0x000fe2000f8e3cff */
[----:B--2---:R-:W-:-:S05]  /*00c0*/  SHF.R.U32.HI R46, RZ, 0x5, R56 ;  /* 0x00000005ff2e7819 */ /* 0x004fca0000011638 */
[----:B------:R-:W1:Y:S02]  /*00d0*/  SHFL.IDX PT, R0, R46, RZ, 0x1f ;  /* 0x00001fff2e007589 */ /* 0x000e6400000e0000 */
[----:B-1----:R-:W-:Y:S01]  /*00e0*/  R2UR UR19, R0 ;  /* 0x00000000001372ca */ /* 0x002fe200000e0000 */
[----:B------:R-:W-:-:S14]  /*00f0*/  BRA.U UP0, `(.L_x_0) ;  /* 0x0000000100307547 */ /* 0x000fdc000b800000 */
[----:B------:R-:W1:Y:S02]  /*0100*/  LDCU.64 UR4, c[0x0][0x988] ;  /* 0x00013100ff0477ac */ /* 0x000e640008000a00 */
[----:B-1----:R-:W-:-:S04]  /*0110*/  UISETP.NE.U32.AND UP0, UPT, UR4, URZ, UPT ;  /* 0x000000ff0400728c */ /* 0x002fc8000bf05070 */
[----:B------:R-:W-:-:S09]  /*0120*/  UISETP.NE.AND.EX UP0, UPT, UR5, URZ, UPT, UP0 ;  /* 0x000000ff0500728c */ /* 0x000fd2000bf05300 */
[----:B------:R-:W-:Y:S05]  /*0130*/  BRA.U !UP0, `(.L_x_1) ;  /* 0x0000000108147547 */ /* 0x000fea000b800000 */
[----:B------:R-:W1:Y:S01]  /*0140*/  LDC.64 R26, c[0x0][0x988] ;  /* 0x00026200ff1a7b82 */ /* 0x000e620000000a00 */
[----:B------:R-:W1:Y:S02]  /*0150*/  LDCU.64 UR4, c[0x0][0x358] ;  /* 0x00006b00ff0477ac */ /* 0x000e640008000a00 */
[----:B-1----:R1:W5:Y:S01]  /*0160*/  LDG.E R26, desc[UR4][R26.64] ;  /* 0x000000041a1a7981 */ /* 0x002362000c1e1900 */
[----:B------:R-:W-:Y:S01]  /*0170*/  HFMA2 R45, -RZ, RZ, 0, 5.9604644775390625e-08 ;  /* 0x00000001ff2d7431 */ /* 0x000fe200000001ff */
[----:B------:R-:W-:Y:S05]  /*0180*/  BRA `(.L_x_0) ;  /* 0x00000000000c7947 */ /* 0x000fea0003800000 */
.L_x_1:
[----:B------:R-:W1:Y:S01]  /*0190*/  LDCU UR4, c[0x0][0x980] ;  /* 0x00013000ff0477ac */ /* 0x000e620008000800 */
[----:B------:R-:W-:Y:S01]  /*01a0*/  HFMA2 R45, -RZ, RZ, 0, 5.9604644775390625e-08 ;  /* 0x00000001ff2d7431 */ /* 0x000fe200000001ff */
[----:B-1----:R-:W-:-:S07]  /*01b0*/  MOV R26, UR4 ;  /* 0x00000004001a7c02 */ /* 0x002fce0008000f00 */
.L_x_0:
[----:B------:R-:W2:Y:S02]  /*01c0*/  LDCU.64 UR4, c[0x0][0x9b0] ;  /* 0x00013600ff0477ac */ /* 0x000ea40008000a00 */
[----:B--2---:R-:W-:-:S04]  /*01d0*/  UISETP.NE.U32.AND UP0, UPT, UR4, URZ, UPT ;  /* 0x000000ff0400728c */ /* 0x004fc8000bf05070 */
[----:B------:R-:W-:-:S09]  /*01e0*/  UISETP.NE.AND.EX UP0, UPT, UR5, URZ, UPT, UP0 ;  /* 0x000000ff0500728c */ /* 0x000fd2000bf05300 */
[----:B------:R-:W-:Y:S05]  /*01f0*/  BRA.U UP0, `(.L_x_2) ;  /* 0x0000000100287547 */ /* 0x000fea000b800000 */
[----:B------:R-:W2:Y:S02]  /*0200*/  LDCU.64 UR4, c[0x0][0x9a8] ;  /* 0x00013500ff0477ac */ /* 0x000ea40008000a00 */
[----:B--2---:R-:W-:-:S04]  /*0210*/  UISETP.NE.U32.AND UP0, UPT, UR4, URZ, UPT ;  /* 0x000000ff0400728c */ /* 0x004fc8000bf05070 */
[----:B------:R-:W-:-:S09]  /*0220*/  UISETP.NE.AND.EX UP0, UPT, UR5, URZ, UPT, UP0 ;  /* 0x000000ff0500728c */ /* 0x000fd2000bf05300 */
[----:B------:R-:W-:Y:S05]  /*0230*/  BRA.U !UP0, `(.L_x_3) ;  /* 0x0000000108107547 */ /* 0x000fea000b800000 */
[----:B------:R-:W2:Y:S01]  /*0240*/  LDC.64 R24, c[0x0][0x9a8] ;  /* 0x00026a00ff187b82 */ /* 0x000ea20000000a00 */
[----:B------:R-:W2:Y:S02]  /*0250*/  LDCU.64 UR4, c[0x0][0x358] ;  /* 0x00006b00ff0477ac */ /* 0x000ea40008000a00 */
[----:B--2---:R2:W5:Y:S01]  /*0260*/  LDG.E R24, desc[UR4][R24.64] ;  /* 0x0000000418187981 */ /* 0x004562000c1e1900 */
[----:B------:R-:W-:Y:S05]  /*0270*/  BRA `(.L_x_2) ;  /* 0x0000000000087947 */ /* 0x000fea0003800000 */
.L_x_3:
[----:B------:R-:W2:Y:S02]  /*0280*/  LDCU UR4, c[0x0][0x9a0] ;  /* 0x00013400ff0477ac */ /* 0x000ea40008000800 */
[----:B--2---:R-:W-:Y:S02]  /*0290*/  MOV R24, UR4 ;  /* 0x0000000400187c02 */ /* 0x004fe40008000f00 */
.L_x_2:
[----:B------:R-:W-:Y:S01]  /*02a0*/  IMAD.U32 R0, RZ, RZ, UR19 ;  /* 0x00000013ff007e24 */ /* 0x000fe2000f8e00ff */
[----:B------:R-:W-:Y:S04]  /*02b0*/  BSSY.RECONVERGENT B0, `(.L_x_4) ;  /* 0x000000c000007945 */ /* 0x000fe80003800200 */
[C---:B------:R-:W-:Y:S02]  /*02c0*/  ISETP.NE.OR P2, PT, R0.reuse, 0x1, !P1 ;  /* 0x000000010000780c */ /* 0x040fe40004f45670 */
[----:B------:R-:W-:-:S11]  /*02d0*/  ISETP.NE.OR P0, PT, R0, 0x3, !P1 ;  /* 0x000000030000780c */ /* 0x000fd60004f05670 */
[----:B------:R-:W-:Y:S05]  /*02e0*/  @P2 BRA `(.L_x_5) ;  /* 0x0000000000202947 */ /* 0x000fea0003800000 */
[----:B------:R-:W3:Y:S02]  /*02f0*/  LDCU.64 UR4, c[0x0][0x348] ;  /* 0x00006900ff0477ac */ /* 0x000ee40008000a00 */
[----:B---3--:R-:W-:Y:S02]  /*0300*/  UIADD3 UR6, UP1, UPT, UR4, 0x80, URZ ;  /* 0x0000008004067890 */ /* 0x008fe4000ff3e0ff */
[----:B------:R-:W-:Y:S02]  /*0310*/  UIADD3 UR4, UP0, UPT, UR4, 0x180, URZ ;  /* 0x0000018004047890 */ /* 0x000fe4000ff1e0ff */
[----:B------:R-:W-:Y:S02]  /*0320*/  UIADD3.X UR7, UPT, UPT, URZ, UR5, URZ, UP1, !UPT ;  /* 0x00000005ff077290 */ /* 0x000fe40008ffe4ff */
[----:B------:R-:W-:-:S07]  /*0330*/  UIADD3.X UR5, UPT, UPT, URZ, UR5, URZ, UP0, !UPT ;  /* 0x00000005ff057290 */ /* 0x000fce00087fe4ff */
[----:B------:R3:W-:Y:S02]  /*0340*/  UTMACCTL.PF [UR6] ;  /* 0x00000000060079b9 */ /* 0x0007e40008040000 */
[----:B------:R3:W-:Y:S02]  /*0350*/  UTMACCTL.PF [UR4] ;  /* 0x00000000040079b9 */ /* 0x0007e40008040000 */
[----:B---3--:R-:W-:Y:S01]  /*0360*/  NOP ;  /* 0x0000000000007918 */ /* 0x008fe20000000000 */
.L_x_5:
[----:B------:R-:W-:Y:S05]  /*0370*/  BSYNC.RECONVERGENT B0 ;  /* 0x0000000000007941 */ /* 0x000fea0003800200 */
.L_x_4:
[----:B------:R-:W-:Y:S04]  /*0380*/  BSSY.RECONVERGENT B0, `(.L_x_6) ;  /* 0x000000a000007945 */ /* 0x000fe80003800200 */
        /* <DEDUP_REMOVED lines=9> */
.L_x_7:
[----:B------:R-:W-:Y:S05]  /*0420*/  BSYNC.RECONVERGENT B0 ;  /* 0x0000000000007941 */ /* 0x000fea0003800200 */
.L_x_6:
[----:B------:R-:W3:Y:S01]  /*0430*/  LDCU.64 UR4, c[0x0][0x988] ;  /* 0x00013100ff0477ac */ /* 0x000ee20008000a00 */
[----:B------:R-:W-:Y:S02]  /*0440*/  UISETP.EQ.U32.AND UP2, UPT, UR8, URZ, UPT ;  /* 0x000000ff0800728c */ /* 0x000fe4000bf42070 */
[----:B------:R-:W-:Y:S02]  /*0450*/  UPLOP3.LUT UP3, UPT, UPT, UPT, UPT, 0x80, 0x8 ;  /* 0x000000000008789c */ /* 0x000fe40003f6f070 */
[----:B---3--:R-:W-:-:S04]  /*0460*/  UISETP.NE.U32.AND UP0, UPT, UR4, URZ, UPT ;  /* 0x000000ff0400728c */ /* 0x008fc8000bf05070 */
[----:B------:R-:W-:-:S04]  /*0470*/  UISETP.NE.AND.EX UP1, UPT, UR5, URZ, UPT, UP0 ;  /* 0x000000ff0500728c */ /* 0x000fc8000bf25300 */
[----:B------:R-:W-:-:S04]  /*0480*/  UISETP.EQ.OR.EX UP4, UPT, UR9, URZ, !UP1, UP2 ;  /* 0x000000ff0900728c */ /* 0x000fc8000cf82720 */
[----:B------:R-:W-:-:S06]  /*0490*/  UP2UR UR4, UPR, URZ, 0x10 ;  /* 0x00000010ff047883 */ /* 0x000fcc0008000000 */
[----:B------:R-:W-:Y:S01]  /*04a0*/  MOV R52, UR4 ;  /* 0x0000000400347c02 */ /* 0x000fe20008000f00 */
[----:B------:R-:W-:Y:S06]  /*04b0*/  BRA.U !UP4, `(.L_x_8) ;  /* 0x000000010c207547 */ /* 0x000fec000b800000 */
[----:B------:R-:W-:Y:S01]  /*04c0*/  UISETP.NE.U32.AND UP0, UPT, UR8, URZ, UPT ;  /* 0x000000ff0800728c */ /* 0x000fe2000bf05070 */
[----:B-----5:R-:W-:Y:S01]  /*04d0*/  FSETP.NEU.AND P0, PT, R26, RZ, PT ;  /* 0x000000ff1a00720b */ /* 0x020fe20003f0d000 */
[----:B------:R-:W-:Y:S02]  /*04e0*/  USEL UR4, URZ, 0xffffffff, UP1 ;  /* 0xffffffffff047887 */ /* 0x000fe40008800000 */
[----:B------:R-:W-:-:S10]  /*04f0*/  UISETP.NE.AND.EX UP2, UPT, UR9, URZ, UPT, UP0 ;  /* 0x000000ff0900728c */ /* 0x000fd4000bf45300 */
[----:B------:R-:W-:Y:S01]  /*0500*/  VOTEU.ANY UP0, P0 ;  /* 0x0000000000ff7886 */ /* 0x000fe20000000100 */
[----:B------:R-:W-:-:S04]  /*0510*/  @!UP2 USEL UR4, URZ, 0xffffffff, UP0 ;  /* 0xffffffffff04a887 */ /* 0x000fc80008000000 */
[----:B------:R-:W-:-:S04]  /*0520*/  ULOP3.LUT UR4, UR4, 0x1, URZ, 0xc0, !UPT ;  /* 0x0000000104047892 */ /* 0x000fc8000f8ec0ff */
[----:B------:R-:W-:-:S11]  /*0530*/  UISETP.NE.U32.AND UP3, UPT, UR4, 0x1, UPT ;  /* 0x000000010400788c */ /* 0x000fd6000bf65070 */
.L_x_8:
[----:B------:R-:W3:Y:S01]  /*0540*/  SHFL.IDX PT, R0, R46, RZ, 0x1f ;  /* 0x00001fff2e007589 */ /* 0x000ee200000e0000 */
[----:B------:R-:W-:Y:S02]  /*0550*/  UISETP.NE.AND UP5, UPT, UR19, 0x2, UPT ;  /* 0x000000021300788c */ /* 0x000fe4000bfa5270 */
[----:B------:R-:W-:Y:S02]  /*0560*/  UISETP.NE.AND UP0, UPT, UR19, 0x2, UPT ;  /* 0x000000021300788c */ /* 0x000fe4000bf05270 */
[----:B------:R-:W-:Y:S02]  /*0570*/  UISETP.NE.OR UP2, UPT, UR41, URZ, UP5 ;  /* 0x000000ff2900728c */ /* 0x000fe4000af45670 */
[----:B------:R-:W-:-:S04]  /*0580*/  USEL UR52, URZ, 0x1, UP0 ;  /* 0x00000001ff347887 */ /* 0x000fc80008000000 */
[----:B------:R-:W-:Y:S02]  /*0590*/  PLOP3.LUT P3, PT, P1, PT, UP2, 0xae, 0xea ;  /* 0x0000000000ea781c */ /* 0x000fe40000f6f52e */
[----:B---3--:R-:W-:-:S13]  /*05a0*/  ISETP.NE.AND P0, PT, R0, RZ, PT ;  /* 0x000000ff0000720c */ /* 0x008fda0003f05270 */
[----:B------:R-:W-:Y:S05]  /*05b0*/  @P0 BRA `(.L_x_9) ;  /* 0x0000000000bc0947 */ /* 0x000fea0003800000 */
[----:B------:R-:W-:Y:S01]  /*05c0*/  ELECT P0, URZ, PT ;  /* 0x0000000000ff782f */ /* 0x000fe20003800000 */
[----:B------:R-:W-:-:S12]  /*05d0*/  BSSY.RECONVERGENT B0, `(.L_x_9) ;  /* 0x000002d000007945 */ /* 0x000fd80003800200 */
[----:B------:R-:W-:Y:S05]  /*05e0*/  @!P0 BRA `(.L_x_10) ;  /* 0x0000000000ac8947 */ /* 0x000fea0003800000 */
[----:B------:R-:W3:Y:S01]  /*05f0*/  S2UR UR5, SR_CgaCtaId ;  /* 0x00000000000579c3 */ /* 0x000ee20000008800 */
[----:B------:R-:W-:Y:S01]  /*0600*/  UMOV UR4, 0x400 ;  /* 0x0000040000047882 */ /* 0x000fe20000000000 */
[----:B------:R-:W-:Y:S02]  /*0610*/  UMOV UR6, 0x1 ;  /* 0x0000000100067882 */ /* 0x000fe40000000000 */
[----:B------:R-:W-:-:S04]  /*0620*/  UIADD3 UR6, UPT, UPT, -UR6, 0x100000, URZ ;  /* 0x0010000006067890 */ /* 0x000fc8000fffe1ff */
[----:B------:R-:W-:Y:S02]  /*0630*/  USHF.L.U32 UR7, UR6, 0xb, URZ ;  /* 0x0000000b06077899 */ /* 0x000fe400080006ff */
[----:B------:R-:W-:Y:S02]  /*0640*/  USHF.L.U32 UR6, UR6, 0x1, URZ ;  /* 0x0000000106067899 */ /* 0x000fe400080006ff */
[----:B---3--:R-:W-:Y:S01]  /*0650*/  ULEA UR4, UR5, UR4, 0x18 ;  /* 0x0000000405047291 */ /* 0x008fe2000f8ec0ff */
[----:B------:R-:W3:Y:S11]  /*0660*/  FENCE.VIEW.ASYNC.S ;  /* 0x00000000000073c6 */ /* 0x000ef60000000000 */
[----:B---3--:R3:W4:Y:S01]  /*0670*/  SYNCS.EXCH.64 URZ, [UR4], UR6 ;  /* 0x0000000604ff75b2 */ /* 0x0087220008000100 */
[----:B------:R3:W1:Y:S01]  /*0680*/  SYNCS.EXCH.64 URZ, [UR4+0x88], UR6 ;  /* 0x0000880604ff75b2 */ /* 0x0006620008000100 */
        /* <DEDUP_REMOVED lines=31> */
[----:B------:R3:W1:Y:S02]  /*0880*/  SYNCS.EXCH.64 URZ, [UR4+0x108], UR6 ;  /* 0x0001080604ff75b2 */ /* 0x0006640008000100 */
[----:B---34-:R-:W-:Y:S01]  /*0890*/  NOP ;  /* 0x0000000000007918 */ /* 0x018fe20000000000 */
.L_x_10:
[----:B------:R-:W-:Y:S05]  /*08a0*/  BSYNC.RECONVERGENT B0 ;  /* 0x0000000000007941 */ /* 0x000fea0003800200 */
.L_x_9:
[----:B------:R-:W3:Y:S01]  /*08b0*/  SHFL.IDX PT, R0, R46, RZ, 0x1f ;  /* 0x00001fff2e007589 */ /* 0x000ee200000e0000 */
[----:B------:R-:W-:Y:S01]  /*08c0*/  NOP ;  /* 0x0000000000007918 */ /* 0x000fe20000000000 */
[----:B---3--:R-:W-:-:S13]  /*08d0*/  ISETP.NE.AND P0, PT, R0, 0x1, PT ;  /* 0x000000010000780c */ /* 0x008fda0003f05270 */
[----:B------:R-:W-:Y:S05]  /*08e0*/  @P0 BRA `(.L_x_11) ;  /* 0x0000000000500947 */ /* 0x000fea0003800000 */
[----:B------:R-:W3:Y:S01]  /*08f0*/  S2UR UR5, SR_CgaCtaId ;  /* 0x00000000000579c3 */ /* 0x000ee20000008800 */
[----:B------:R-:W-:Y:S01]  /*0900*/  UMOV UR4, 0x400 ;  /* 0x0000040000047882 */ /* 0x000fe20000000000 */
[----:B------:R-:W-:Y:S01]  /*0910*/  UMOV UR8, 0x20 ;  /* 0x0000002000087882 */ /* 0x000fe20000000000 */
[----:B------:R-:W-:Y:S01]  /*0920*/  UMOV UR6, 0x80 ;  /* 0x0000008000067882 */ /* 0x000fe20000000000 */
[----:B------:R-:W-:-:S04]  /*0930*/  UIADD3 UR8, UPT, UPT, -UR8, 0x100000, URZ ;  /* 0x0010000008087890 */ /* 0x000fc8000fffe1ff */
[----:B------:R-:W-:Y:S02]  /*0940*/  USHF.L.U32 UR9, UR8, 0xb, URZ ;  /* 0x0000000b08097899 */ /* 0x000fe400080006ff */
[----:B------:R-:W-:Y:S02]  /*0950*/  USHF.L.U32 UR8, UR8, 0x1, URZ ;  /* 0x0000000108087899 */ /* 0x000fe400080006ff */
[----:B------:R-:W-:-:S04]  /*0960*/  UIADD3 UR6, UPT, UPT, -UR6, 0x100000, URZ ;  /* 0x0010000006067890 */ /* 0x000fc8000fffe1ff */
[----:B------:R-:W-:Y:S02]  /*0970*/  USHF.L.U32 UR7, UR6, 0xb, URZ ;  /* 0x0000000b06077899 */ /* 0x000fe400080006ff */
[----:B------:R-:W-:Y:S01]  /*0980*/  USHF.L.U32 UR6, UR6, 0x1, URZ ;  /* 0x0000000106067899 */ /* 0x000fe200080006ff */
[----:B------:R-:W-:Y:S01]  /*0990*/  ELECT P0, URZ, PT ;  /* 0x0000000000ff782f */ /* 0x000fe20003800000 */
[----:B---3--:R-:W-:Y:S01]  /*09a0*/  ULEA UR4, UR5, UR4, 0x18 ;  /* 0x0000000405047291 */ /* 0x008fe2000f8ec0ff */
[----:B------:R-:W3:Y:S11]  /*09b0*/  FENCE.VIEW.ASYNC.S ;  /* 0x00000000000073c6 */ /* 0x000ef60000000000 */
[----:B---3--:R3:W4:Y:S01]  /*09c0*/  SYNCS.EXCH.64 URZ, [UR4+0x110], UR8 ;  /* 0x0001100804ff75b2 */ /* 0x0087220008000100 */
[----:B------:R3:W1:Y:S01]  /*09d0*/  SYNCS.EXCH.64 URZ, [UR4+0x128], UR6 ;  /* 0x0001280604ff75b2 */ /* 0x0006620008000100 */
[----:B------:R3:W1:Y:S01]  /*09e0*/  SYNCS.EXCH.64 URZ, [UR4+0x118], UR8 ;  /* 0x0001180804ff75b2 */ /* 0x0006620008000100 */
[----:B------:R3:W1:Y:S01]  /*09f0*/  SYNCS.EXCH.64 URZ, [UR4+0x130], UR6 ;  /* 0x0001300604ff75b2 */ /* 0x0006620008000100 */
[----:B------:R3:W1:Y:S01]  /*0a00*/  SYNCS.EXCH.64 URZ, [UR4+0x120], UR8 ;  /* 0x0001200804ff75b2 */ /* 0x0006620008000100 */
[----:B------:R3:W1:Y:S01]  /*0a10*/  SYNCS.EXCH.64 URZ, [UR4+0x138], UR6 ;  /* 0x0001380604ff75b2 */ /* 0x0006620008000100 */
[----:B------:R-:W-:Y:S01]  /*0a20*/  NOP ;  /* 0x0000000000007918 */ /* 0x000fe20000000000 */
.L_x_11:
[----:B------:R-:W2:Y:S01]  /*0a30*/  SHFL.IDX PT, R0, R46, RZ, 0x1f ;  /* 0x00001fff2e007589 */ /* 0x000ea200000e0000 */
[----:B------:R-:W-:Y:S01]  /*0a40*/  NOP ;  /* 0x0000000000007918 */ /* 0x000fe20000000000 */
[----:B--2---:R-:W-:-:S13]  /*0a50*/  ISETP.NE.AND P0, PT, R0, 0x3, PT ;  /* 0x000000030000780c */ /* 0x004fda0003f05270 */
[----:B------:R-:W-:Y:S05]  /*0a60*/  @P0 BRA `(.L_x_12) ;  /* 0x0000000000300947 */ /* 0x000fea0003800000 */
[----:B------:R-:W2:Y:S01]  /*0a70*/  S2UR UR5, SR_CgaCtaId ;  /* 0x00000000000579c3 */ /* 0x000ea20000008800 */
[----:B---3--:R-:W-:Y:S01]  /*0a80*/  UMOV UR4, 0x400 ;  /* 0x0000040000047882 */ /* 0x008fe20000000000 */
[----:B------:R-:W-:Y:S01]  /*0a90*/  UMOV UR6, 0x20 ;  /* 0x0000002000067882 */ /* 0x000fe20000000000 */
[----:B------:R-:W-:Y:S01]  /*0aa0*/  ELECT P0, URZ, PT ;  /* 0x0000000000ff782f */ /* 0x000fe20003800000 */
[----:B------:R-:W-:-:S04]  /*0ab0*/  UIADD3 UR6, UPT, UPT, -UR6, 0x100000, URZ ;  /* 0x0010000006067890 */ /* 0x000fc8000fffe1ff */
[----:B------:R-:W-:Y:S02]  /*0ac0*/  USHF.L.U32 UR7, UR6, 0xb, URZ ;  /* 0x0000000b06077899 */ /* 0x000fe400080006ff */
[----:B------:R-:W-:Y:S02]  /*0ad0*/  USHF.L.U32 UR6, UR6, 0x1, URZ ;  /* 0x0000000106067899 */ /* 0x000fe400080006ff */
[----:B--2---:R-:W-:Y:S01]  /*0ae0*/  ULEA UR4, UR5, UR4, 0x18 ;  /* 0x0000000405047291 */ /* 0x004fe2000f8ec0ff */
[----:B------:R-:W2:Y:S11]  /*0af0*/  FENCE.VIEW.ASYNC.S ;  /* 0x00000000000073c6 */ /* 0x000eb60000000000 */
[----:B--2---:R2:W3:Y:S01]  /*0b00*/  SYNCS.EXCH.64 URZ, [UR4+0x140], UR6 ;  /* 0x0001400604ff75b2 */ /* 0x0044e20008000100 */
[----:B------:R2:W1:Y:S01]  /*0b10*/  SYNCS.EXCH.64 URZ, [UR4+0x148], UR6 ;  /* 0x0001480604ff75b2 */ /* 0x0004620008000100 */
[----:B------:R-:W-:Y:S01]  /*0b20*/  NOP ;  /* 0x0000000000007918 */ /* 0x000fe20000000000 */
.L_x_12:
[----:B------:R-:W4:Y:S01]  /*0b30*/  SHFL.IDX PT, R0, R46, RZ, 0x1f ;  /* 0x00001fff2e007589 */ /* 0x000f2200000e0000 */
[----:B------:R-:W-:Y:S01]  /*0b40*/  NOP ;  /* 0x0000000000007918 */ /* 0x000fe20000000000 */
[----:B----4-:R-:W-:-:S13]  /*0b50*/  ISETP.NE.AND P0, PT, R0, 0x4, PT ;  /* 0x000000040000780c */ /* 0x010fda0003f05270 */
[----:B------:R-:W-:Y:S05]  /*0b60*/  @P0 BRA `(.L_x_13) ;  /* 0x0000000000440947 */ /* 0x000fea0003800000 */
[----:B------:R-:W4:Y:S01]  /*0b70*/  S2UR UR5, SR_CgaCtaId ;  /* 0x00000000000579c3 */ /* 0x000f220000008800 */
[----:B--23--:R-:W-:Y:S01]  /*0b80*/  UMOV UR4, 0x1e0 ;  /* 0x000001e000047882 */ /* 0x00cfe20000000000 */
[----:B------:R-:W-:Y:S01]  /*0b90*/  UMOV UR6, 0x400 ;  /* 0x0000040000067882 */ /* 0x000fe20000000000 */
[----:B------:R-:W-:Y:S01]  /*0ba0*/  USEL UR4, UR4, 0x1a0, UP3 ;  /* 0x000001a004047887 */ /* 0x000fe20009800000 */
[----:B------:R-:W-:Y:S01]  /*0bb0*/  UMOV UR8, 0x1 ;  /* 0x0000000100087882 */ /* 0x000fe20000000000 */
[----:B------:R-:W-:Y:S01]  /*0bc0*/  ELECT P0, URZ, PT ;  /* 0x0000000000ff782f */ /* 0x000fe20003800000 */
[----:B------:R-:W-:-:S04]  /*0bd0*/  UIADD3 UR8, UPT, UPT, -UR8, 0x100000, URZ ;  /* 0x0010000008087890 */ /* 0x000fc8000fffe1ff */
[----:B------:R-:W-:Y:S02]  /*0be0*/  USHF.L.U32 UR9, UR8, 0xb, URZ ;  /* 0x0000000b08097899 */ /* 0x000fe400080006ff */
[----:B------:R-:W-:Y:S02]  /*0bf0*/  USHF.L.U32 UR8, UR8, 0x1, URZ ;  /* 0x0000000108087899 */ /* 0x000fe400080006ff */
[----:B----4-:R-:W-:Y:S02]  /*0c00*/  ULEA UR6, UR5, UR6, 0x18 ;  /* 0x0000000605067291 */ /* 0x010fe4000f8ec0ff */
[----:B------:R-:W-:-:S04]  /*0c10*/  UIADD3 UR4, UPT, UPT, -UR4, 0x100000, URZ ;  /* 0x0010000004047890 */ /* 0x000fc8000fffe1ff */
[----:B------:R-:W-:Y:S02]  /*0c20*/  USHF.L.U32 UR5, UR4, 0xb, URZ ;  /* 0x0000000b04057899 */ /* 0x000fe400080006ff */
[----:B------:R-:W-:Y:S01]  /*0c30*/  USHF.L.U32 UR4, UR4, 0x1, URZ ;  /* 0x0000000104047899 */ /* 0x000fe200080006ff */
[----:B------:R-:W2:Y:S03]  /*0c40*/  FENCE.VIEW.ASYNC.S ;  /* 0x00000000000073c6 */ /* 0x000ea60000000000 */
[----:B--2---:R4:W2:Y:S08]  /*0c50*/  SYNCS.EXCH.64 URZ, [UR6+0x150], UR8 ;  /* 0x0001500806ff75b2 */ /* 0x0048b00008000100 */
[----:B------:R4:W3:Y:S02]  /*0c60*/  SYNCS.EXCH.64 URZ, [UR6+0x158], UR4 ;  /* 0x0001580406ff75b2 */ /* 0x0008e40008000100 */
[----:B----4-:R-:W-:Y:S01]  /*0c70*/  NOP ;  /* 0x0000000000007918 */ /* 0x010fe20000000000 */
.L_x_13:
[----:B------:R-:W4:Y:S01]  /*0c80*/  SHFL.IDX PT, R0, R46, RZ, 0x1f ;  /* 0x00001fff2e007589 */ /* 0x000f2200000e0000 */
[----:B------:R-:W-:Y:S01]  /*0c90*/  ISETP.NE.OR P1, PT, RZ, UR19, !P1 ;  /* 0x00000013ff007c0c */ /* 0x000fe2000cf25670 */
[----:B------:R-:W-:Y:S01]  /*0ca0*/  NOP ;  /* 0x0000000000007918 */ /* 0x000fe20000000000 */
[----:B----4-:R-:W-:-:S13]  /*0cb0*/  ISETP.NE.AND P0, PT, R0, 0x5, PT ;  /* 0x000000050000780c */ /* 0x010fda0003f05270 */
[----:B------:R-:W-:Y:S05]  /*0cc0*/  @P0 BRA `(.L_x_14) ;  /* 0x0000000000480947 */ /* 0x000fea0003800000 */
[----:B------:R-:W4:Y:S01]  /*0cd0*/  S2UR UR5, SR_CgaCtaId ;  /* 0x00000000000579c3 */ /* 0x000f220000008800 */
[----:B--23--:R-:W-:Y:S01]  /*0ce0*/  UMOV UR4, 0x400 ;  /* 0x0000040000047882 */ /* 0x00cfe20000000000 */
        /* <DEDUP_REMOVED lines=9> */
[----:B----4-:R-:W-:Y:S01]  /*0d80*/  ULEA UR4, UR5, UR4, 0x18 ;  /* 0x0000000405047291 */ /* 0x010fe2000f8ec0ff */
[----:B------:R-:W2:Y:S11]  /*0d90*/  FENCE.VIEW.ASYNC.S ;  /* 0x00000000000073c6 */ /* 0x000eb60000000000 */
[----:B--2---:R4:W2:Y:S01]  /*0da0*/  SYNCS.EXCH.64 URZ, [UR4+0x160], UR6 ;  /* 0x0001600604ff75b2 */ /* 0x0048a20008000100 */
[----:B------:R4:W3:Y:S01]  /*0db0*/  SYNCS.EXCH.64 URZ, [UR4+0x170], UR8 ;  /* 0x0001700804ff75b2 */ /* 0x0008e20008000100 */
[----:B------:R4:W1:Y:S01]  /*0dc0*/  SYNCS.EXCH.64 URZ, [UR4+0x168], UR6 ;  /* 0x0001680604ff75b2 */ /* 0x0008620008000100 */
[----:B------:R4:W1:Y:S02]  /*0dd0*/  SYNCS.EXCH.64 URZ, [UR4+0x178], UR8 ;  /* 0x0001780804ff75b2 */ /* 0x0008640008000100 */
[----:B----4-:R-:W-:Y:S01]  /*0de0*/  NOP ;  /* 0x0000000000007918 */ /* 0x010fe20000000000 */
.L_x_14:
[----:B--23--:R-:W2:Y:S01]  /*0df0*/  S2UR UR7, SR_CgaCtaId ;  /* 0x00000000000779c3 */ /* 0x00cea20000008800 */
[----:B------:R-:W-:Y:S01]  /*0e00*/  VOTEU.ALL UP0, P1 ;  /* 0x0000000000ff7886 */ /* 0x000fe20000800000 */
[----:B------:R-:W-:Y:S01]  /*0e10*/  UMOV UR4, 0x20 ;  /* 0x0000002000047882 */ /* 0x000fe20000000000 */
[----:B------:R-:W-:Y:S01]  /*0e20*/  NOP ;  /* 0x0000000000007918 */ /* 0x000fe20000000000 */
[----:B------:R-:W-:Y:S01]  /*0e30*/  LOP3.LUT R3, R56, 0x1f, RZ, 0xc0, !PT ;  /* 0x0000001f38037812 */ /* 0x000fe200078ec0ff */
[----:B------:R-:W-:Y:S01]  /*0e40*/  UISETP.NE.AND UP4, UPT, UR19, URZ, UPT ;  /* 0x000000ff1300728c */ /* 0x000fe2000bf85270 */
[----:B------:R-:W-:Y:S01]  /*0e50*/  @!UP0 UMOV UR6, 0x400 ;  /* 0x0000040000068882 */ /* 0x000fe20000000000 */
[----:B------:R-:W-:-:S04]  /*0e60*/  @!UP0 UIADD3 UR4, UPT, UPT, -UR4, 0x100000, URZ ;  /* 0x0010000004048890 */ /* 0x000fc8000fffe1ff */
[----:B------:R-:W-:Y:S02]  /*0e70*/  @!UP0 USHF.L.U32 UR5, UR4, 0xb, URZ ;  /* 0x0000000b04058899 */ /* 0x000fe400080006ff */
[----:B------:R-:W-:Y:S02]  /*0e80*/  @!UP0 USHF.L.U32 UR4, UR4, 0x1, URZ ;  /* 0x0000000104048899 */ /* 0x000fe400080006ff */
[----:B--2---:R-:W-:Y:S01]  /*0e90*/  @!UP0 ULEA UR6, UR7, UR6, 0x18 ;  /* 0x0000000607068291 */ /* 0x004fe2000f8ec0ff */
[----:B------:R-:W2:Y:S01]  /*0ea0*/  LDCU UR7, c[0x0][0x36c] ;  /* 0x00006d80ff0777ac */ /* 0x000ea20008000800 */
[----:B------:R-:W-:Y:S01]  /*0eb0*/  VOTEU.ALL UP0, P1 ;  /* 0x0000000000ff7886 */ /* 0x000fe20000800000 */
[----:B------:R-:W3:Y:S09]  /*0ec0*/  FENCE.VIEW.ASYNC.S ;  /* 0x00000000000073c6 */ /* 0x000ef20000000000 */
[----:B---3--:R3:W4:Y:S01]  /*0ed0*/  @!UP0 SYNCS.EXCH.64 URZ, [UR6+0x180], UR4 ;  /* 0x0001800406ff85b2 */ /* 0x0087220008000100 */
[----:B--2---:R-:W-:-:S09]  /*0ee0*/  UISETP.EQ.U32.AND UP6, UPT, UR7, 0x1, UPT ;  /* 0x000000010700788c */ /* 0x004fd2000bfc2070 */
[----:B---3--:R-:W-:Y:S05]  /*0ef0*/  BRA.U !UP6, `(.L_x_15) ;  /* 0x000000010e087547 */ /* 0x008fea000b800000 */
[----:B-1--4-:R-:W-:Y:S01]  /*0f00*/  UCGABAR_ARV ;  /* 0x00000000000079c7 */ /* 0x012fe20008000000 */
[----:B------:R-:W-:Y:S05]  /*0f10*/  BRA `(.L_x_16) ;  /* 0x0000000000047947 */ /* 0x000fea0003800000 */
.L_x_15:
[----:B-1--4-:R-:W-:Y:S01]  /*0f20*/  NOP ;  /* 0x0000000000007918 */ /* 0x012fe20000000000 */
.L_x_16:
[----:B------:R-:W1:Y:S01]  /*0f30*/  S2UR UR22, SR_CTAID.X ;  /* 0x00000000001679c3 */ /* 0x000e620000002500 */
[----:B------:R-:W-:-:S05]  /*0f40*/  CS2R.32 R51, SR_CgaSize ;  /* 0x0000000000337805 */ /* 0x000fca0000008a00 */
[----:B------:R-:W-:-:S05]  /*0f50*/  IMAD R51, R51, -0xa0, RZ ;  /* 0xffffff6033337824 */ /* 0x000fca00078e02ff */
[----:B------:R-:W-:-:S14]  /*0f60*/  R2UR UR5, R51 ;  /* 0x00000000330572ca */ /* 0x000fdc00000e0000 */
[----:B------:R-:W2:Y:S01]  /*0f70*/  LDCU UR5, c[0x0][UR5+0x2b0] ;  /* 0x00005600050577ac */ /* 0x000ea20008000800 */
[----:B------:R-:W-:-:S05]  /*0f80*/  CS2R.32 R51, SR_CgaSize ;  /* 0x0000000000337805 */ /* 0x000fca0000008a00 */
[----:B------:R-:W-:-:S05]  /*0f90*/  IMAD R51, R51, -0xa0, RZ ;  /* 0xffffff6033337824 */ /* 0x000fca00078e02ff */
[----:B------:R-:W-:-:S14]  /*0fa0*/  R2UR UR4, R51 ;  /* 0x00000000330472ca */ /* 0x000fdc00000e0000 */
[----:B------:R-:W3:Y:S01]  /*0fb0*/  LDCU UR4, c[0x0][UR4+0x2b4] ;  /* 0x00005680040477ac */ /* 0x000ee20008000800 */
[----:B------:R-:W4:Y:S01]  /*0fc0*/  S2UR UR18, SR_CTAID.Y ;  /* 0x00000000001279c3 */ /* 0x000f220000002600 */
[----:B------:R-:W-:-:S05]  /*0fd0*/  CS2R.32 R51, SR_CgaSize ;  /* 0x0000000000337805 */ /* 0x000fca0000008a00 */
[----:B------:R-:W-:-:S05]  /*0fe0*/  IMAD R51, R51, -0xa0, RZ ;  /* 0xffffff6033337824 */ /* 0x000fca00078e02ff */
[----:B------:R-:W-:-:S14]  /*0ff0*/  R2UR UR7, R51 ;  /* 0x00000000330772ca */ /* 0x000fdc00000e0000 */
[----:B------:R-:W3:Y:S01]  /*1000*/  LDCU UR7, c[0x0][UR7+0x2a0] ;  /* 0x00005400070777ac */ /* 0x000ee20008000800 */
[----:B------:R-:W-:-:S05]  /*1010*/  CS2R.32 R51, SR_CgaSize ;  /* 0x0000000000337805 */ /* 0x000fca0000008a00 */
[----:B------:R-:W-:-:S05]  /*1020*/  IMAD R51, R51, -0xa0, RZ ;  /* 0xffffff6033337824 */ /* 0x000fca00078e02ff */
[----:B------:R-:W-:-:S14]  /*1030*/  R2UR UR8, R51 ;  /* 0x00000000330872ca */ /* 0x000fdc00000e0000 */
[----:B------:R-:W3:Y:S01]  /*1040*/  LDCU UR8, c[0x0][UR8+0x2a4] ;  /* 0x00005480080877ac */ /* 0x000ee20008000800 */
[----:B------:R-:W3:Y:S01]  /*1050*/  LDCU UR21, c[0x0][0xc24] ;  /* 0x00018480ff1577ac */ /* 0x000ee20008000800 */
[----:B------:R-:W3:Y:S01]  /*1060*/  LDCU UR39, c[0x0][0xc24] ;  /* 0x00018480ff2777ac */ /* 0x000ee20008000800 */
[----:B-1----:R-:W-:Y:S01]  /*1070*/  I2FP.F32.U32 R2, UR22 ;  /* 0x0000001600027c45 */ /* 0x002fe20008201000 */
[----:B------:R-:W1:Y:S04]  /*1080*/  LDCU UR24, c[0x0][0xc30] ;  /* 0x00018600ff1877ac */ /* 0x000e680008000800 */
[----:B--2---:R-:W-:Y:S01]  /*1090*/  FMUL R2, R2, UR5 ;  /* 0x0000000502027c20 */ /* 0x004fe20008400000 */
[----:B----4-:R-:W-:-:S05]  /*10a0*/  I2FP.F32.U32 R0, UR18 ;  /* 0x0000001200007c45 */ /* 0x010fca0008201000 */
[----:B------:R-:W2:Y:S01]  /*10b0*/  F2I.U32.TRUNC.NTZ R2, R2 ;  /* 0x0000000200027305 */ /* 0x000ea2000020f000 */
[----:B---3--:R-:W-:-:S07]  /*10c0*/  FMUL R0, R0, UR4 ;  /* 0x0000000400007c20 */ /* 0x008fce0008400000 */
[----:B------:R-:W3:Y:S01]  /*10d0*/  F2I.U32.TRUNC.NTZ R0, R0 ;  /* 0x0000000000007305 */ /* 0x000ee2000020f000 */
[----:B--2---:R-:W-:Y:S02]  /*10e0*/  R2UR UR4, R2 ;  /* 0x00000000020472ca */ /* 0x004fe400000e0000 */
[----:B------:R-:W-:Y:S02]  /*10f0*/  PRMT R2, RZ, 0x7610, R2 ;  /* 0x00007610ff027816 */ /* 0x000fe40000000002 */
[----:B---3--:R-:W-:Y:S02]  /*1100*/  R2UR UR6, R0 ;  /* 0x00000000000672ca */ /* 0x008fe400000e0000 */
[----:B------:R-:W-:-:S07]  /*1110*/  PRMT R0, RZ, 0x7610, R0 ;  /* 0x00007610ff007816 */ /* 0x000fce0000000000 */
[----:B------:R-:W-:-:S04]  /*1120*/  UIADD3 UR5, UPT, UPT, -UR4, URZ, URZ ;  /* 0x000000ff04057290 */ /* 0x000fc8000fffe1ff */
[----:B------:R-:W-:Y:S02]  /*1130*/  UIMAD UR5, UR7, UR5, UR22 ;  /* 0x00000005070572a4 */ /* 0x000fe4000f8e0216 */
[----:B------:R-:W-:-:S04]  /*1140*/  UIADD3 UR4, UPT, UPT, -UR6, URZ, URZ ;  /* 0x000000ff06047290 */ /* 0x000fc8000fffe1ff */
[----:B------:R-:W-:Y:S01]  /*1150*/  IMAD.U32 R51, RZ, RZ, UR5 ;  /* 0x00000005ff337e24 */ /* 0x000fe2000f8e00ff */
[----:B------:R-:W-:-:S06]  /*1160*/  UIMAD UR4, UR8, UR4, UR18 ;  /* 0x00000004080472a4 */ /* 0x000fcc000f8e0212 */
[----:B------:R-:W-:Y:S01]  /*1170*/  IMAD.U32 R50, RZ, RZ, UR4 ;  /* 0x00000004ff327e24 */ /* 0x000fe2000f8e00ff */
[----:B-1----:R-:W-:Y:S06]  /*1180*/  BRA.U UP4, `(.L_x_17) ;  /* 0x0000000104307547 */ /* 0x002fec000b800000 */
[----:B------:R-:W-:Y:S01]  /*1190*/  R2UR UR5, R50 ;  /* 0x00000000320572ca */ /* 0x000fe200000e0000 */
[----:B------:R-:W-:Y:S01]  /*11a0*/  UMOV UR7, 0x3 ;  /* 0x0000000300077882 */ /* 0x000fe20000000000 */
[----:B------:R-:W-:-:S11]  /*11b0*/  R2UR UR4, R51 ;  /* 0x00000000330472ca */ /* 0x000fd600000e0000 */
[----:B------:R-:W-:-:S04]  /*11c0*/  UISETP.NE.AND UP0, UPT, UR5, URZ, UPT ;  /* 0x000000ff0500728c */ /* 0x000fc8000bf05270 */
[----:B------:R-:W-:Y:S02]  /*11d0*/  UISETP.LT.U32.OR UP0, UPT, UR4, 0x2, !UP0 ;  /* 0x000000020400788c */ /* 0x000fe4000c701470 */
[----:B------:R-:W-:Y:S02]  /*11e0*/  ULOP3.LUT UR4, UR4, 0xfffffffe, URZ, 0xc0, !UPT ;  /* 0xfffffffe04047892 */ /* 0x000fe4000f8ec0ff */
[----:B------:R-:W-:Y:S02]  /*11f0*/  USEL UR6, URZ, 0x1, !UP0 ;  /* 0x00000001ff067887 */ /* 0x000fe4000c000000 */
[----:B------:R-:W-:Y:S02]  /*1200*/  USEL UR5, URZ, 0x2, !UP0 ;  /* 0x00000002ff057887 */ /* 0x000fe4000c000000 */
[----:B------:R-:W-:Y:S02]  /*1210*/  USHF.L.U32 UR4, UR7, UR4, URZ ;  /* 0x0000000407047299 */ /* 0x000fe400080006ff */
[----:B------:R-:W-:-:S04]  /*1220*/  UIADD3 UR5, UPT, UPT, UR6, UR5, URZ ;  /* 0x0000000506057290 */ /* 0x000fc8000fffe0ff */
[----:B------:R-:W-:Y:S02]  /*1230*/  IMAD.U32 R0, RZ, RZ, UR4 ;  /* 0x00000004ff007e24 */ /* 0x000fe4000f8e00ff */
[----:B------:R-:W-:-:S07]  /*1240*/  IMAD.U32 R2, RZ, RZ, UR5 ;  /* 0x00000005ff027e24 */ /* 0x000fce000f8e00ff */
.L_x_17:
[----:B------:R-:W1:Y:S01]  /*1250*/  S2UR UR50, SR_CTAID.Z ;  /* 0x00000000003279c3 */ /* 0x000e620000002700 */
[----:B------:R-:W-:Y:S01]  /*1260*/  UISETP.GE.AND UP0, UPT, UR21, 0x1, UPT ;  /* 0x000000011500788c */ /* 0x000fe2000bf06270 */
[----:B------:R-:W-:-:S08]  /*1270*/  UMOV UR20, UR22 ;  /* 0x0000001600147c82 */ /* 0x000fd00008000000 */
[----:B------:R-:W-:Y:S05]  /*1280*/  BRA.U !UP0, `(.L_x_18) ;  /* 0x0000000108d47547 */ /* 0x000fea000b800000 */
[----:B------:R-:W2:Y:S01]  /*1290*/  LDCU.128 UR12, c[0x0][0xc10] ;  /* 0x00018200ff0c77ac */ /* 0x000ea20008000c00 */
[----:B------:R-:W3:Y:S01]  /*12a0*/  LDCU UR23, c[0x0][0xc0c] ;  /* 0x00018180ff1777ac */ /* 0x000ee20008000800 */
[----:B------:R-:W4:Y:S01]  /*12b0*/  LDCU UR6, c[0x0][0x370] ;  /* 0x00006e00ff0677ac */ /* 0x000f220008000800 */
[----:B------:R-:W1:Y:S01]  /*12c0*/  LDCU UR7, c[0x0][0x374] ;  /* 0x00006e80ff0777ac */ /* 0x000e620008000800 */
[----:B------:R-:W1:Y:S01]  /*12d0*/  LDCU UR20, c[0x0][0xc20] ;  /* 0x00018400ff1477ac */ /* 0x000e620008000800 */
[----:B--2---:R-:W-:Y:S02]  /*12e0*/  UIMAD.WIDE.U32 UR4, UR22, UR12, URZ ;  /* 0x0000000c160472a5 */ /* 0x004fe4000f8e00ff */
[----:B---3--:R-:W-:Y:S01]  /*12f0*/  UISETP.NE.AND UP0, UPT, UR23, 0x1, UPT ;  /* 0x000000011700788c */ /* 0x008fe2000bf05270 */
[----:B------:R-:W2:Y:S01]  /*1300*/  LDCU.64 UR8, c[0x0][0xc28] ;  /* 0x00018500ff0877ac */ /* 0x000ea20008000a00 */
[----:B----4-:R-:W-:-:S03]  /*1310*/  UIMAD.WIDE.U32 UR10, UR6, UR12, URZ ;  /* 0x0000000c060a72a5 */ /* 0x010fc6000f8e00ff */
[----:B------:R-:W-:Y:S01]  /*1320*/  UMOV UR4, UR5 ;  /* 0x0000000500047c82 */ /* 0x000fe20008000000 */
[----:B------:R-:W-:Y:S02]  /*1330*/  UISETP.NE.AND UP2, UPT, UR21, 0x1, UPT ;  /* 0x000000011500788c */ /* 0x000fe4000bf45270 */
[----:B------:R-:W-:Y:S01]  /*1340*/  USHF.R.U32.HI UR4, URZ, UR13, UR4 ;  /* 0x0000000dff047299 */ /* 0x000fe20008011604 */
[----:B------:R-:W-:Y:S01]  /*1350*/  UMOV UR10, UR11 ;  /* 0x0000000b000a7c82 */ /* 0x000fe20008000000 */
[----:B------:R-:W-:Y:S02]  /*1360*/  UIMAD.WIDE.U32 UR16, UR18, UR15, URZ ;  /* 0x0000000f121072a5 */ /* 0x000fe4000f8e00ff */
[----:B------:R-:W-:Y:S02]  /*1370*/  USEL UR5, UR22, UR4, !UP0 ;  /* 0x0000000416057287 */ /* 0x000fe4000c000000 */
[----:B------:R-:W-:Y:S02]  /*1380*/  @UP0 USHF.R.U32.HI UR6, URZ, UR13, UR10 ;  /* 0x0000000dff060299 */ /* 0x000fe4000801160a */
[----:B------:R-:W-:-:S02]  /*1390*/  UISETP.NE.AND UP0, UPT, UR14, 0x1, UPT ;  /* 0x000000010e00788c */ /* 0x000fc4000bf05270 */
[----:B-1----:R-:W-:Y:S02]  /*13a0*/  UIMAD.WIDE.U32 UR10, UR7, UR15, URZ ;  /* 0x0000000f070a72a5 */ /* 0x002fe4000f8e00ff */
[----:B--2---:R-:W-:Y:S01]  /*13b0*/  UIMAD.WIDE.U32 UR12, UR6, UR8, URZ ;  /* 0x00000008060c72a5 */ /* 0x004fe2000f8e00ff */
[----:B------:R-:W-:Y:S02]  /*13c0*/  UMOV UR4, UR17 ;  /* 0x0000001100047c82 */ /* 0x000fe40008000000 */
[----:B------:R-:W-:Y:S02]  /*13d0*/  USHF.R.U32.HI UR4, URZ, UR20, UR4 ;  /* 0x00000014ff047299 */ /* 0x000fe40008011604 */
[----:B------:R-:W-:Y:S02]  /*13e0*/  UMOV UR10, UR11 ;  /* 0x0000000b000a7c82 */ /* 0x000fe40008000000 */
[----:B------:R-:W-:Y:S01]  /*13f0*/  UMOV UR12, UR13 ;  /* 0x0000000d000c7c82 */ /* 0x000fe20008000000 */
[----:B------:R-:W-:-:S02]  /*1400*/  @UP0 USHF.R.U32.HI UR7, URZ, UR20, UR10 ;  /* 0x00000014ff070299 */ /* 0x000fc4000801160a */
[----:B------:R-:W-:Y:S02]  /*1410*/  USEL UR4, UR18, UR4, !UP0 ;  /* 0x0000000412047287 */ /* 0x000fe4000c000000 */
[----:B------:R-:W-:Y:S02]  /*1420*/  UIMAD.WIDE.U32 UR10, UR7, UR8, URZ ;  /* 0x00000008070a72a5 */ /* 0x000fe4000f8e00ff */
[----:B------:R-:W-:Y:S02]  /*1430*/  @UP2 USHF.R.U32.HI UR6, URZ, UR9, UR12 ;  /* 0x00000009ff062299 */ /* 0x000fe4000801160c */
[----:B------:R-:W-:Y:S02]  /*1440*/  UIMAD.WIDE.U32 UR12, UR4, UR8, URZ ;  /* 0x00000008040c72a5 */ /* 0x000fe4000f8e00ff */
[----:B------:R-:W-:Y:S01]  /*1450*/  UIADD3 UR20, UPT, UPT, -UR5, URZ, URZ ;  /* 0x000000ff05147290 */ /* 0x000fe2000fffe1ff */
[----:B------:R-:W-:Y:S02]  /*1460*/  UMOV UR10, UR11 ;  /* 0x0000000b000a7c82 */ /* 0x000fe40008000000 */
[----:B------:R-:W-:-:S02]  /*1470*/  @UP2 USHF.R.U32.HI UR7, URZ, UR9, UR10 ;  /* 0x00000009ff072299 */ /* 0x000fc4000801160a */
[----:B------:R-:W-:Y:S02]  /*1480*/  UIMAD UR10, UR6, UR21, URZ ;  /* 0x00000015060a72a4 */ /* 0x000fe4000f8e02ff */
[----:B------:R-:W-:Y:S02]  /*1490*/  UIMAD UR7, UR7, UR21, URZ ;  /* 0x00000015070772a4 */ /* 0x000fe4000f8e02ff */
[----:B------:R-:W-:Y:S02]  /*14a0*/  UIMAD UR20, UR23, UR20, UR22 ;  /* 0x00000014171472a4 */ /* 0x000fe4000f8e0216 */
[----:B------:R-:W-:-:S03]  /*14b0*/  UISETP.GE.AND UP0, UPT, UR4, UR7, UPT ;  /* 0x000000070400728c */ /* 0x000fc6000bf06270 */
[----:B------:R-:W-:Y:S01]  /*14c0*/  UMOV UR7, UR13 ;  /* 0x0000000d00077c82 */ /* 0x000fe20008000000 */
[----:B------:R-:W-:Y:S02]  /*14d0*/  UISETP.GE.OR UP0, UPT, UR5, UR10, UP0 ;  /* 0x0000000a0500728c */ /* 0x000fe40008706670 */
[----:B------:R-:W-:Y:S02]  /*14e0*/  UIMAD.WIDE.U32 UR10, UR5, UR8, URZ ;  /* 0x00000008050a72a5 */ /* 0x000fe4000f8e00ff */
[----:B------:R-:W-:Y:S02]  /*14f0*/  USHF.R.U32.HI UR7, URZ, UR9, UR7 ;  /* 0x00000009ff077299 */ /* 0x000fe40008011607 */
[----:B------:R-:W-:Y:S02]  /*1500*/  UIADD3 UR10, UPT, UPT, -UR4, URZ, URZ ;  /* 0x000000ff040a7290 */ /* 0x000fe4000fffe1ff */
[----:B------:R-:W-:Y:S02]  /*1510*/  USEL UR7, UR4, UR7, !UP2 ;  /* 0x0000000704077287 */ /* 0x000fe4000d000000 */
[----:B------:R-:W-:Y:S01]  /*1520*/  UIMAD UR10, UR14, UR10, UR18 ;  /* 0x0000000a0e0a72a4 */ /* 0x000fe2000f8e0212 */
[----:B------:R-:W-:-:S02]  /*1530*/  @!UP0 UMOV UR8, UR11 ;  /* 0x0000000b00088c82 */ /* 0x000fc40008000000 */
[----:B------:R-:W-:Y:S02]  /*1540*/  @!UP0 USHF.R.U32.HI UR8, URZ, UR9, UR8 ;  /* 0x00000009ff088299 */ /* 0x000fe40008011608 */
[----:B------:R-:W-:Y:S02]  /*1550*/  UIADD3 UR9, UPT, UPT, -UR7, URZ, URZ ;  /* 0x000000ff07097290 */ /* 0x000fe4000fffe1ff */
[----:B------:R-:W-:Y:S02]  /*1560*/  @!UP0 USEL UR8, UR5, UR8, !UP2 ;  /* 0x0000000805088287 */ /* 0x000fe4000d000000 */
[----:B------:R-:W-:Y:S02]  /*1570*/  UIMAD UR9, UR21, UR9, UR4 ;  /* 0x00000009150972a4 */ /* 0x000fe4000f8e0204 */
[----:B------:R-:W-:Y:S02]  /*1580*/  @!UP0 UIADD3 UR7, UPT, UPT, UR7, -UR8, URZ ;  /* 0x8000000807078290 */ /* 0x000fe4000fffe0ff */
[----:B------:R-:W-:-:S02]  /*1590*/  @!UP0 UIMAD UR6, UR9, UR6, UR8 ;  /* 0x00000006090682a4 */ /* 0x000fc4000f8e0208 */
[----:B------:R-:W-:-:S04]  /*15a0*/  @!UP0 UIMAD UR4, UR7, UR21, UR5 ;  /* 0x00000015070482a4 */ /* 0x000fc8000f8e0205 */
[----:B------:R-:W-:Y:S01]  /*15b0*/  UIMAD UR18, UR4, UR14, UR10 ;  /* 0x0000000e041272a4 */ /* 0x000fe2000f8e020a */
[----:B------:R-:W-:Y:S02]  /*15c0*/  @!UP0 UMOV UR5, UR6 ;  /* 0x0000000600058c82 */ /* 0x000fe40008000000 */
[----:B------:R-:W-:-:S12]  /*15d0*/  UIMAD UR20, UR5, UR23, UR20 ;  /* 0x00000017051472a4 */ /* 0x000fd8000f8e0214 */
.L_x_18:
[----:B------:R-:W-:-:S09]  /*15e0*/  UISETP.NE.AND UP0, UPT, UR24, 0x1, UPT ;  /* 0x000000011800788c */ /* 0x000fd2000bf05270 */
[----:B------:R-:W-:Y:S05]  /*15f0*/  BRA.U UP0, `(.L_x_19) ;  /* 0x0000000100407547 */ /* 0x000fea000b800000 */
[----:B------:R-:W2:Y:S01]  /*1600*/  LDCU.128 UR8, c[0x0][0xc10] ;  /* 0x00018200ff0877ac */ /* 0x000ea20008000c00 */
[----:B------:R-:W3:Y:S01]  /*1610*/  LDCU UR12, c[0x0][0xc0c] ;  /* 0x00018180ff0c77ac */ /* 0x000ee20008000800 */
[----:B------:R-:W4:Y:S01]  /*1620*/  LDCU UR13, c[0x0][0xc20] ;  /* 0x00018400ff0d77ac */ /* 0x000f220008000800 */
[----:B--2---:R-:W-:Y:S02]  /*1630*/  UIMAD.WIDE.U32 UR4, UR20, UR8, URZ ;  /* 0x00000008140472a5 */ /* 0x004fe4000f8e00ff */
[----:B------:R-:W-:Y:S02]  /*1640*/  UIMAD.WIDE.U32 UR6, UR18, UR11, URZ ;  /* 0x0000000b120672a5 */ /* 0x000fe4000f8e00ff */
[----:B---3--:R-:W-:Y:S02]  /*1650*/  UISETP.NE.AND UP0, UPT, UR12, 0x1, UPT ;  /* 0x000000010c00788c */ /* 0x008fe4000bf05270 */
[----:B------:R-:W-:-:S03]  /*1660*/  USHF.R.U32.HI UR5, URZ, UR9, UR5 ;  /* 0x00000009ff057299 */ /* 0x000fc60008011605 */
[----:B------:R-:W-:Y:S01]  /*1670*/  UMOV UR4, UR7 ;  /* 0x0000000700047c82 */ /* 0x000fe20008000000 */
[----:B------:R-:W-:Y:S02]  /*1680*/  USEL UR5, UR20, UR5, !UP0 ;  /* 0x0000000514057287 */ /* 0x000fe4000c000000 */
[----:B------:R-:W-:Y:S02]  /*1690*/  UISETP.NE.AND UP0, UPT, UR10, 0x1, UPT ;  /* 0x000000010a00788c */ /* 0x000fe4000bf05270 */
[----:B----4-:R-:W-:-:S04]  /*16a0*/  USHF.R.U32.HI UR4, URZ, UR13, UR4 ;  /* 0x0000000dff047299 */ /* 0x010fc80008011604 */
[----:B------:R-:W-:-:S04]  /*16b0*/  USEL UR4, UR18, UR4, !UP0 ;  /* 0x0000000412047287 */ /* 0x000fc8000c000000 */
[----:B------:R-:W-:Y:S02]  /*16c0*/  UIADD3 UR6, UPT, UPT, -UR4, UR5, URZ ;  /* 0x0000000504067290 */ /* 0x000fe4000fffe1ff */
[----:B------:R-:W-:Y:S02]  /*16d0*/  UIADD3 UR4, UPT, UPT, UR4, -UR5, URZ ;  /* 0x8000000504047290 */ /* 0x000fe4000fffe0ff */
[----:B------:R-:W-:Y:S02]  /*16e0*/  UIMAD UR18, UR6, UR10, UR18 ;  /* 0x0000000a061272a4 */ /* 0x000fe4000f8e0212 */
[----:B------:R-:W-:-:S12]  /*16f0*/  UIMAD UR20, UR4, UR12, UR20 ;  /* 0x0000000c041472a4 */ /* 0x000fd8000f8e0214 */
.L_x_19:
[----:B------:R-:W-:Y:S05]  /*1700*/  BRA.U !UP6, `(.L_x_20) ;  /* 0x000000010e0c7547 */ /* 0x000fea000b800000 */
[----:B------:R-:W-:Y:S01]  /*1710*/  UCGABAR_WAIT ;  /* 0x0000000000007dc7 */ /* 0x000fe20008000000 */
[----:B------:R-:W-:Y:S01]  /*1720*/  CCTL.IVALL ;  /* 0x00000000ff00798f */ /* 0x000fe20002000000 */
[----:B------:R-:W-:Y:S05]  /*1730*/  BRA `(.L_x_21) ;  /* 0x0000000000047947 */ /* 0x000fea0003800000 */
.L_x_20:
[----:B------:R-:W-:Y:S06]  /*1740*/  BAR.SYNC.DEFER_BLOCKING 0x0 ;  /* 0x0000000000007b1d */ /* 0x000fec0000010000 */
.L_x_21:
[----:B------:R-:W-:Y:S05]  /*1750*/  BRA.U UP5, `(.L_x_22) ;  /* 0x0000002505987547 */ /* 0x000fea000b800000 */
[----:B------:R-:W2:Y:S01]  /*1760*/  LDCU UR7, c[0x0][0x394] ;  /* 0x00007280ff0777ac */ /* 0x000ea20008000800 */
[----:B------:R-:W-:Y:S01]  /*1770*/  PLOP3.LUT P1, PT, PT, PT, UP3, 0x80, 0x8 ;  /* 0x000000000008781c */ /* 0x000fe20003f2f038 */
[----:B------:R-:W-:Y:S01]  /*1780*/  IMAD.MOV.U32 R2, RZ, RZ, RZ ;  /* 0x000000ffff027224 */ /* 0x000fe200078e00ff */
[----:B------:R-:W-:Y:S01]  /*1790*/  ISETP.EQ.OR P2, PT, R3, RZ, P3 ;  /* 0x000000ff0300720c */ /* 0x000fe20001f42670 */
[----:B------:R-:W3:Y:S01]  /*17a0*/  LDCU UR6, c[0x0][0x5d8] ;  /* 0x0000bb00ff0677ac */ /* 0x000ee20008000800 */
[----:B------:R-:W-:Y:S01]  /*17b0*/  PLOP3.LUT P1, PT, P1, PT, PT, 0x8, 0x80 ;  /* 0x000000000080781c */ /* 0x000fe20000f2e170 */
[----:B------:R-:W-:Y:S02]  /*17c0*/  UISETP.NE.AND UP0, UPT, UR19, URZ, UPT ;  /* 0x000000ff1300728c */ /* 0x000fe4000bf05270 */
[----:B------:R-:W-:Y:S02]  /*17d0*/  USHF.L.U32 UR8, UR22, 0x5, URZ ;  /* 0x0000000516087899 */ /* 0x000fe400080006ff */
[----:B------:R-:W-:Y:S01]  /*17e0*/  USEL UR48, UR52, 0x2, UP0 ;  /* 0x0000000234307887 */ /* 0x000fe20008000000 */
[----:B------:R-:W4:Y:S01]  /*17f0*/  LDCU UR58, c[0x0][0x370] ;  /* 0x00006e00ff3a77ac */ /* 0x000f220008000800 */
[----:B--2---:R-:W-:Y:S01]  /*1800*/  UIADD3 UR5, UPT, UPT, UR7, 0x3f, URZ ;  /* 0x0000003f07057890 */ /* 0x004fe2000fffe0ff */
[----:B-1----:R-:W1:Y:S03]  /*1810*/  LDCU.64 UR50, c[0x0][0x348] ;  /* 0x00006900ff3277ac */ /* 0x002e660008000a00 */
[----:B------:R-:W-:-:S02]  /*1820*/  USHF.R.S32.HI UR4, URZ, 0x1f, UR5 ;  /* 0x0000001fff047899 */ /* 0x000fc40008011405 */
[----:B---3--:R-:W-:Y:S02]  /*1830*/  UIADD3 UR6, UPT, UPT, UR6, 0x3f, URZ ;  /* 0x0000003f06067890 */ /* 0x008fe4000fffe0ff */
[----:B------:R-:W-:Y:S02]  /*1840*/  ULEA.HI UR4, UR4, UR5, URZ, 0x6 ;  /* 0x0000000504047291 */ /* 0x000fe4000f8f30ff */
[----:B------:R-:W-:Y:S02]  /*1850*/  UIADD3 UR5, UPT, UPT, UR7, -0x1, URZ ;  /* 0xffffffff07057890 */ /* 0x000fe4000fffe0ff */
[----:B------:R-:W-:Y:S02]  /*1860*/  USHF.R.S32.HI UR60, URZ, 0x6, UR4 ;  /* 0x00000006ff3c7899 */ /* 0x000fe40008011404 */
[----:B------:R-:W-:Y:S02]  /*1870*/  UISETP.GE.U32.AND UP1, UPT, UR5, -0x7f, UPT ;  /* 0xffffff810500788c */ /* 0x000fe4000bf26070 */
[----:B------:R-:W-:-:S02]  /*1880*/  UISETP.LT.U32.AND UP0, UPT, UR60, 0x11, UPT ;  /* 0x000000113c00788c */ /* 0x000fc4000bf01070 */
[----:B------:R-:W-:Y:S02]  /*1890*/  USHF.R.S32.HI UR4, URZ, 0x1f, UR6 ;  /* 0x0000001fff047899 */ /* 0x000fe40008011406 */
[----:B------:R-:W-:Y:S02]  /*18a0*/  USEL UR59, UR60, 0x11, UP0 ;  /* 0x000000113c3b7887 */ /* 0x000fe40008000000 */
[----:B------:R-:W-:Y:S02]  /*18b0*/  ULEA.HI UR4, UR4, UR6, URZ, 0x6 ;  /* 0x0000000604047291 */ /* 0x000fe4000f8f30ff */
[----:B------:R-:W-:Y:S02]  /*18c0*/  UIADD3 UR45, UPT, UPT, UR59, -0x1, URZ ;  /* 0xffffffff3b2d7890 */ /* 0x000fe4000fffe0ff */
[----:B------:R-:W-:Y:S02]  /*18d0*/  @UP1 UIADD3 UR45, UPT, UPT, UR59, URZ, URZ ;  /* 0x000000ff3b2d1290 */ /* 0x000fe4000fffe0ff */
[----:B------:R-:W-:-:S02]  /*18e0*/  USHF.L.U32 UR64, UR22, 0x6, URZ ;  /* 0x0000000616407899 */ /* 0x000fc400080006ff */
[----:B------:R-:W-:Y:S01]  /*18f0*/  UIADD3 UR63, UPT, UPT, UR7, 0x7e, URZ ;  /* 0x0000007e073f7890 */ /* 0x000fe2000fffe0ff */
[----:B------:R-:W2:Y:S01]  /*1900*/  LDCU UR57, c[0x0][0x374] ;  /* 0x00006e80ff3977ac */ /* 0x000ea20008000800 */
[----:B------:R-:W-:Y:S02]  /*1910*/  ULOP3.LUT UR62, UR8, 0x20, URZ, 0xc0, !UPT ;  /* 0x00000020083e7892 */ /* 0x000fe4000f8ec0ff */
[----:B------:R-:W-:Y:S02]  /*1920*/  USHF.R.S32.HI UR56, URZ, 0x6, UR4 ;  /* 0x00000006ff387899 */ /* 0x000fe40008011404 */
[----:B------:R-:W-:Y:S02]  /*1930*/  UIADD3 UR61, UPT, UPT, UR60, -UR59, URZ ;  /* 0x8000003b3c3d7290 */ /* 0x000fe4000fffe0ff */
[----:B------:R-:W-:Y:S01]  /*1940*/  UIADD3 UR45, UPT, UPT, UR45, 0x1, URZ ;  /* 0x000000012d2d7890 */ /* 0x000fe2000fffe0ff */
[----:B------:R-:W-:Y:S01]  /*1950*/  UMOV UR29, 0x1 ;  /* 0x00000001001d7882 */ /* 0x000fe20000000000 */
[----:B-1--4-:R-:W-:-:S10]  /*1960*/  UMOV UR31, URZ ;  /* 0x000000ff001f7c82 */ /* 0x012fd40008000000 */
.L_x_40:
[----:B------:R-:W-:Y:S01]  /*1970*/  IMAD.U32 R4, RZ, RZ, UR56 ;  /* 0x00000038ff047e24 */ /* 0x000fe2000f8e00ff */
[----:B------:R-:W1:Y:S04]  /*1980*/  LDCU UR55, c[0x0][0x5dc] ;  /* 0x0000bb80ff3777ac */ /* 0x000e680008000800 */
[-C--:B------:R-:W-:Y:S01]  /*1990*/  IABS R0, R4.reuse ;  /* 0x0000000400007213 */ /* 0x080fe20000000000 */
[----:B------:R-:W3:Y:S01]  /*19a0*/  LDCU UR54, c[0x0][0x5e0] ;  /* 0x0000bc00ff3677ac */ /* 0x000ee20008000800 */
[----:B------:R-:W-:Y:S02]  /*19b0*/  IABS R4, R4 ;  /* 0x0000000400047213 */ /* 0x000fe40000000000 */
[----:B------:R-:W-:Y:S01]  /*19c0*/  R2UR UR6, R0 ;  /* 0x00000000000672ca */ /* 0x000fe200000e0000 */
[----:B------:R-:W-:Y:S01]  /*19d0*/  UMOV UR30, 0x400 ;  /* 0x00000400001e7882 */ /* 0x000fe20000000000 */
[----:B------:R-:W-:Y:S01]  /*19e0*/  UMOV UR19, URZ ;  /* 0x000000ff00137c82 */ /* 0x000fe20008000000 */
[----:B-1----:R-:W-:-:S10]  /*19f0*/  IMAD.U32 R3, RZ, RZ, UR55 ;  /* 0x00000037ff037e24 */ /* 0x002fd4000f8e00ff */
[----:B------:R-:W1:Y:S01]  /*1a00*/  I2F.RP R0, UR6 ;  /* 0x0000000600007d06 */ /* 0x000e620008209400 */
[----:B---3--:R-:W-:-:S07]  /*1a10*/  UISETP.NE.AND UP2, UPT, UR54, URZ, UPT ;  /* 0x000000ff3600728c */ /* 0x008fce000bf45270 */
[----:B-1----:R-:W1:Y:S02]  /*1a20*/  MUFU.RCP R0, R0 ;  /* 0x0000000000007308 */ /* 0x002e640000001000 */
[----:B-1----:R-:W-:-:S06]  /*1a30*/  VIADD R0, R0, 0xffffffe ;  /* 0x0ffffffe00007836 */ /* 0x002fcc0000000000 */
[----:B------:R-:W1:Y:S02]  /*1a40*/  F2I.FTZ.U32.TRUNC.NTZ R0, R0 ;  /* 0x0000000000007305 */ /* 0x000e64000021f000 */
[----:B-1----:R-:W-:Y:S02]  /*1a50*/  R2UR UR5, R0 ;  /* 0x00000000000572ca */ /* 0x002fe400000e0000 */
[----:B------:R-:W-:Y:S01]  /*1a60*/  IABS R0, R3 ;  /* 0x0000000300007213 */ /* 0x000fe20000000000 */
[----:B------:R-:W-:-:S03]  /*1a70*/  IMAD.U32 R3, RZ, RZ, UR18 ;  /* 0x00000012ff037e24 */ /* 0x000fc6000f8e00ff */
[----:B------:R-:W-:Y:S01]  /*1a80*/  R2UR UR9, R0 ;  /* 0x00000000000972ca */ /* 0x000fe200000e0000 */
[----:B------:R-:W-:Y:S01]  /*1a90*/  IMAD.MOV R0, RZ, RZ, -R4 ;  /* 0x000000ffff007224 */ /* 0x000fe200078e0a04 */
[----:B------:R-:W-:-:S04]  /*1aa0*/  IABS R3, R3 ;  /* 0x0000000300037213 */ /* 0x000fc80000000000 */
[----:B------:R-:W-:Y:S01]  /*1ab0*/  R2UR UR8, R3 ;  /* 0x00000000030872ca */ /* 0x000fe200000e0000 */
[----:B------:R-:W-:-:S04]  /*1ac0*/  UIADD3 UR4, UPT, UPT, URZ, -UR5, URZ ;  /* 0x80000005ff047290 */ /* 0x000fc8000fffe0ff */
[----:B------:R-:W-:Y:S02]  /*1ad0*/  UIMAD UR7, UR4, UR6, URZ ;  /* 0x00000006040772a4 */ /* 0x000fe4000f8e02ff */
[----:B------:R-:W1:Y:S01]  /*1ae0*/  I2F.RP R3, UR9 ;  /* 0x0000000900037d06 */ /* 0x000e620008209400 */
[----:B------:R-:W-:Y:S02]  /*1af0*/  UMOV UR4, URZ ;  /* 0x000000ff00047c82 */ /* 0x000fe40008000000 */
[----:B------:R-:W-:Y:S02]  /*1b00*/  UIMAD.WIDE.U32 UR4, UR5, UR7, UR4 ;  /* 0x00000007050472a5 */ /* 0x000fe4000f8e0004 */
[----:B------:R-:W-:-:S05]  /*1b10*/  R2UR UR7, R0 ;  /* 0x00000000000772ca */ /* 0x000fca00000e0000 */
[----:B------:R-:W-:Y:S02]  /*1b20*/  UMOV UR4, UR5 ;  /* 0x0000000500047c82 */ /* 0x000fe40008000000 */
[----:B------:R-:W-:Y:S01]  /*1b30*/  UIMAD.WIDE.U32 UR4, UR4, UR8, URZ ;  /* 0x00000008040472a5 */ /* 0x000fe2000f8e00ff */
[----:B-1----:R-:W1:Y:S06]  /*1b40*/  MUFU.RCP R0, R3 ;  /* 0x0000000300007308 */ /* 0x002e6c0000001000 */
[----:B------:R-:W-:Y:S02]  /*1b50*/  UMOV UR4, UR5 ;  /* 0x0000000500047c82 */ /* 0x000fe40008000000 */
[----:B------:R-:W-:-:S04]  /*1b60*/  UIMAD UR5, UR4, UR7, UR8 ;  /* 0x00000007040572a4 */ /* 0x000fc8000f8e0208 */
[----:B------:R-:W-:Y:S01]  /*1b70*/  UISETP.GT.U32.AND UP0, UPT, UR6, UR5, UPT ;  /* 0x000000050600728c */ /* 0x000fe2000bf04070 */
[----:B-1----:R-:W-:-:S10]  /*1b80*/  VIADD R0, R0, 0xffffffe ;  /* 0x0ffffffe00007836 */ /* 0x002fd40000000000 */
[----:B------:R-:W-:Y:S01]  /*1b90*/  @!UP0 UIADD3 UR5, UPT, UPT, UR5, -UR6, URZ ;  /* 0x8000000605058290 */ /* 0x000fe2000fffe0ff */
[----:B------:R-:W1:Y:S01]  /*1ba0*/  F2I.FTZ.U32.TRUNC.NTZ R0, R0 ;  /* 0x0000000000007305 */ /* 0x000e62000021f000 */
[----:B------:R-:W-:Y:S02]  /*1bb0*/  @!UP0 UIADD3 UR4, UPT, UPT, UR4, 0x1, URZ ;  /* 0x0000000104048890 */ /* 0x000fe4000fffe0ff */
[----:B------:R-:W-:Y:S02]  /*1bc0*/  UISETP.GE.U32.AND UP1, UPT, UR5, UR6, UPT ;  /* 0x000000060500728c */ /* 0x000fe4000bf26070 */
[----:B------:R-:W-:-:S04]  /*1bd0*/  ULOP3.LUT UR5, UR18, UR56, URZ, 0x3c, !UPT ;  /* 0x0000003812057292 */ /* 0x000fc8000f8e3cff */
[----:B------:R-:W-:-:S05]  /*1be0*/  UISETP.GE.AND UP0, UPT, UR5, URZ, UPT ;  /* 0x000000ff0500728c */ /* 0x000fca000bf06270 */
[----:B------:R-:W-:Y:S01]  /*1bf0*/  @UP1 UIADD3 UR4, UPT, UPT, UR4, 0x1, URZ ;  /* 0x0000000104041890 */ /* 0x000fe2000fffe0ff */
[----:B-1----:R-:W-:Y:S01]  /*1c00*/  R2UR UR5, R0 ;  /* 0x00000000000572ca */ /* 0x002fe200000e0000 */
[----:B------:R-:W-:Y:S01]  /*1c10*/  UISETP.NE.AND UP1, UPT, UR56, URZ, UPT ;  /* 0x000000ff3800728c */ /* 0x000fe2000bf25270 */
[----:B------:R-:W-:-:S04]  /*1c20*/  IMAD.U32 R0, RZ, RZ, UR54 ;  /* 0x00000036ff007e24 */ /* 0x000fc8000f8e00ff */
[----:B------:R-:W-:Y:S01]  /*1c30*/  UMOV UR8, UR4 ;  /* 0x0000000400087c82 */ /* 0x000fe20008000000 */
[----:B------:R-:W-:Y:S01]  /*1c40*/  IABS R0, R0 ;  /* 0x0000000000007213 */ /* 0x000fe20000000000 */
[----:B------:R-:W-:-:S03]  /*1c50*/  @!UP0 UIADD3 UR8, UPT, UPT, -UR8, URZ, URZ ;  /* 0x000000ff08088290 */ /* 0x000fc6000fffe1ff */
[----:B------:R-:W-:Y:S01]  /*1c60*/  R2UR UR10, R0 ;  /* 0x00000000000a72ca */ /* 0x000fe200000e0000 */
[----:B------:R-:W-:Y:S02]  /*1c70*/  @!UP1 ULOP3.LUT UR8, URZ, UR56, URZ, 0x33, !UPT ;  /* 0x00000038ff089292 */ /* 0x000fe4000f8e33ff */
[----:B------:R-:W-:-:S04]  /*1c80*/  UIADD3 UR4, UPT, UPT, URZ, -UR5, URZ ;  /* 0x80000005ff047290 */ /* 0x000fc8000fffe0ff */
[----:B------:R-:W-:Y:S01]  /*1c90*/  IMAD.U32 R3, RZ, RZ, UR8 ;  /* 0x00000008ff037e24 */ /* 0x000fe2000f8e00ff */
[----:B------:R-:W-:-:S03]  /*1ca0*/  UIMAD UR6, UR4, UR9, URZ ;  /* 0x00000009040672a4 */ /* 0x000fc6000f8e02ff */
[----:B------:R-:W-:Y:S01]  /*1cb0*/  UMOV UR4, URZ ;  /* 0x000000ff00047c82 */ /* 0x000fe20008000000 */
[----:B------:R-:W-:Y:S01]  /*1cc0*/  IABS R3, R3 ;  /* 0x0000000300037213 */ /* 0x000fe20000000000 */
[----:B------:R-:W-:Y:S01]  /*1cd0*/  UIMAD.WIDE.U32 UR4, UR5, UR6, UR4 ;  /* 0x00000006050472a5 */ /* 0x000fe2000f8e0004 */
[----:B------:R-:W1:Y:S02]  /*1ce0*/  I2F.RP R0, UR10 ;  /* 0x0000000a00007d06 */ /* 0x000e640008209400 */
[----:B------:R-:W-:Y:S01]  /*1cf0*/  R2UR UR7, R3 ;  /* 0x00000000030772ca */ /* 0x000fe200000e0000 */
[----:B------:R-:W-:Y:S02]  /*1d00*/  IMAD.U32 R3, RZ, RZ, UR29 ;  /* 0x0000001dff037e24 */ /* 0x000fe4000f8e00ff */
[----:B------:R-:W3:Y:S01]  /*1d10*/  S2UR UR6, SR_CgaCtaId ;  /* 0x00000000000679c3 */ /* 0x000ee20000008800 */
[----:B------:R-:W-:Y:S02]  /*1d20*/  UMOV UR4, UR5 ;  /* 0x0000000500047c82 */ /* 0x000fe40008000000 */
[----:B------:R-:W-:-:S07]  /*1d30*/  SHF.L.U32 R3, R3, 0x1f, RZ ;  /* 0x0000001f03037819 */ /* 0x000fce00000006ff */
[----:B------:R-:W-:Y:S01]  /*1d40*/  UIMAD.WIDE.U32 UR4, UR4, UR7, URZ ;  /* 0x00000007040472a5 */ /* 0x000fe2000f8e00ff */
[----:B-1----:R-:W1:Y:S06]  /*1d50*/  MUFU.RCP R0, R0 ;  /* 0x0000000000007308 */ /* 0x002e6c0000001000 */
[----:B------:R-:W-:Y:S02]  /*1d60*/  UMOV UR4, UR5 ;  /* 0x0000000500047c82 */ /* 0x000fe40008000000 */
[----:B------:R-:W-:-:S04]  /*1d70*/  UIADD3 UR5, UPT, UPT, -UR4, URZ, URZ ;  /* 0x000000ff04057290 */ /* 0x000fc8000fffe1ff */
[----:B------:R-:W-:Y:S02]  /*1d80*/  UIMAD UR5, UR9, UR5, UR7 ;  /* 0x00000005090572a4 */ /* 0x000fe4000f8e0207 */
[----:B---3--:R-:W-:Y:S02]  /*1d90*/  ULEA UR30, UR6, UR30, 0x18 ;  /* 0x0000001e061e7291 */ /* 0x008fe4000f8ec0ff */
[----:B------:R-:W-:Y:S01]  /*1da0*/  UISETP.GT.U32.AND UP0, UPT, UR9, UR5, UPT ;  /* 0x000000050900728c */ /* 0x000fe2000bf04070 */
[----:B-1----:R-:W-:Y:S01]  /*1db0*/  VIADD R0, R0, 0xffffffe ;  /* 0x0ffffffe00007836 */ /* 0x002fe20000000000 */
[----:B------:R-:W-:-:S05]  /*1dc0*/  ULEA UR6, UR31, UR30, 0x3 ;  /* 0x0000001e1f067291 */ /* 0x000fca000f8e18ff */
[----:B------:R-:W1:Y:S04]  /*1dd0*/  F2I.FTZ.U32.TRUNC.NTZ R0, R0 ;  /* 0x0000000000007305 */ /* 0x000e68000021f000 */
[----:B------:R-:W-:Y:S01]  /*1de0*/  @!UP0 UIADD3 UR5, UPT, UPT, UR5, -UR9, URZ ;  /* 0x8000000905058290 */ /* 0x000fe2000fffe0ff */
[----:B------:R3:W4:Y:S01]  /*1df0*/  SYNCS.PHASECHK.TRANS64.TRYWAIT P0, [UR6+0x88], R3 ;  /* 0x00008803ff0075a7 */ /* 0x0007220008001106 */
[----:B------:R-:W-:Y:S02]  /*1e00*/  @!UP0 UIADD3 UR4, UPT, UPT, UR4, 0x1, URZ ;  /* 0x0000000104048890 */ /* 0x000fe4000fffe0ff */
[----:B------:R-:W-:Y:S02]  /*1e10*/  UISETP.GE.U32.AND UP1, UPT, UR5, UR9, UPT ;  /* 0x000000090500728c */ /* 0x000fe4000bf26070 */
[----:B------:R-:W-:Y:S01]  /*1e20*/  ULOP3.LUT UR5, UR8, UR55, URZ, 0x3c, !UPT ;  /* 0x0000003708057292 */ /* 0x000fe2000f8e3cff */
[----:B------:R-:W-:-:S03]  /*1e30*/  UMOV UR6, URZ ;  /* 0x000000ff00067c82 */ /* 0x000fc60008000000 */
[----:B------:R-:W-:Y:S01]  /*1e40*/  UISETP.GE.AND UP0, UPT, UR5, URZ, UPT ;  /* 0x000000ff0500728c */ /* 0x000fe2000bf06270 */
[----:B-1----:R-:W-:-:S04]  /*1e50*/  R2UR UR7, R0 ;  /* 0x00000000000772ca */ /* 0x002fc800000e0000 */
[----:B------:R-:W-:Y:S02]  /*1e60*/  @UP1 UIADD3 UR4, UPT, UPT, UR4, 0x1, URZ ;  /* 0x0000000104041890 */ /* 0x000fe4000fffe0ff */
[----:B------:R-:W-:-:S05]  /*1e70*/  UISETP.NE.AND UP1, UPT, UR55, URZ, UPT ;  /* 0x000000ff3700728c */ /* 0x000fca000bf25270 */
[----:B------:R-:W-:Y:S02]  /*1e80*/  UMOV UR5, UR4 ;  /* 0x0000000400057c82 */ /* 0x000fe40008000000 */
[----:B------:R-:W-:Y:S02]  /*1e90*/  @!UP0 UIADD3 UR5, UPT, UPT, -UR5, URZ, URZ ;  /* 0x000000ff05058290 */ /* 0x000fe4000fffe1ff */
[----:B------:R-:W-:Y:S02]  /*1ea0*/  UIADD3 UR4, UPT, UPT, URZ, -UR7, URZ ;  /* 0x80000007ff047290 */ /* 0x000fe4000fffe0ff */
[----:B------:R-:W-:Y:S02]  /*1eb0*/  @!UP1 ULOP3.LUT UR5, URZ, UR55, URZ, 0x33, !UPT ;  /* 0x00000037ff059292 */ /* 0x000fe4000f8e33ff */
[----:B------:R-:W-:-:S04]  /*1ec0*/  UIMAD UR4, UR4, UR10, URZ ;  /* 0x0000000a040472a4 */ /* 0x000fc8000f8e02ff */
[----:B------:R-:W-:Y:S01]  /*1ed0*/  IMAD.U32 R0, RZ, RZ, UR5 ;  /* 0x00000005ff007e24 */ /* 0x000fe2000f8e00ff */
[----:B------:R-:W-:-:S04]  /*1ee0*/  UIMAD.WIDE.U32 UR6, UR7, UR4, UR6 ;  /* 0x00000004070672a5 */ /* 0x000fc8000f8e0006 */
[----:B------:R-:W-:-:S03]  /*1ef0*/  IABS R0, R0 ;  /* 0x0000000000007213 */ /* 0x000fc60000000000 */
[----:B------:R-:W-:Y:S01]  /*1f00*/  UMOV UR6, UR7 ;  /* 0x0000000700067c82 */ /* 0x000fe20008000000 */
[----:B------:R-:W-:-:S13]  /*1f10*/  R2UR UR9, R0 ;  /* 0x00000000000972ca */ /* 0x000fda00000e0000 */
[----:B------:R-:W-:-:S07]  /*1f20*/  UIMAD.WIDE.U32 UR6, UR6, UR9, URZ ;  /* 0x00000009060672a5 */ /* 0x000fce000f8e00ff */
[----:B------:R-:W-:Y:S01]  /*1f30*/  UMOV UR4, UR7 ;  /* 0x0000000700047c82 */ /* 0x000fe20008000000 */
[----:B------:R-:W-:Y:S02]  /*1f40*/  ULEA.HI UR7, UR20, UR20, URZ, 0x1 ;  /* 0x0000001414077291 */ /* 0x000fe4000f8f08ff */
[----:B------:R-:W-:Y:S02]  /*1f50*/  UIADD3 UR6, UPT, UPT, -UR4, URZ, URZ ;  /* 0x000000ff04067290 */ /* 0x000fe4000fffe1ff */
[----:B------:R-:W-:Y:S02]  /*1f60*/  USHF.L.U32 UR7, UR7, 0x6, URZ ;  /* 0x0000000607077899 */ /* 0x000fe400080006ff */
[----:B------:R-:W-:Y:S02]  /*1f70*/  UIMAD UR6, UR10, UR6, UR9 ;  /* 0x000000060a0672a4 */ /* 0x000fe4000f8e0209 */
[----:B------:R-:W-:Y:S02]  /*1f80*/  ULOP3.LUT UR42, UR7, 0xffffff80, URZ, 0xc0, !UPT ;  /* 0xffffff80072a7892 */ /* 0x000fe4000f8ec0ff */
[----:B------:R-:W-:-:S02]  /*1f90*/  UISETP.GT.U32.AND UP0, UPT, UR10, UR6, UPT ;  /* 0x000000060a00728c */ /* 0x000fc4000bf04070 */
[----:B------:R-:W-:-:S09]  /*1fa0*/  ULOP3.LUT UR42, UR42, 0x40, UR64, 0xf8, !UPT ;  /* 0x000000402a2a7892 */ /* 0x000fd2000f8ef840 */
[----:B------:R-:W-:Y:S02]  /*1fb0*/  @!UP0 UIADD3 UR6, UPT, UPT, UR6, -UR10, URZ ;  /* 0x8000000a06068290 */ /* 0x000fe4000fffe0ff */
[----:B------:R-:W-:Y:S02]  /*1fc0*/  @!UP0 UIADD3 UR4, UPT, UPT, UR4, 0x1, URZ ;  /* 0x0000000104048890 */ /* 0x000fe4000fffe0ff */
[----:B------:R-:W-:Y:S02]  /*1fd0*/  UISETP.GE.U32.AND UP1, UPT, UR6, UR10, UPT ;  /* 0x0000000a0600728c */ /* 0x000fe4000bf26070 */
[----:B------:R-:W-:Y:S02]  /*1fe0*/  ULOP3.LUT UR6, UR5, UR54, URZ, 0x3c, !UPT ;  /* 0x0000003605067292 */ /* 0x000fe4000f8e3cff */
[----:B------:R-:W-:Y:S02]  /*1ff0*/  UIADD3 UR10, UPT, UPT, -UR8, URZ, URZ ;  /* 0x000000ff080a7290 */ /* 0x000fe4000fffe1ff */
[----:B------:R-:W-:-:S02]  /*2000*/  UISETP.GE.AND UP0, UPT, UR6, URZ, UPT ;  /* 0x000000ff0600728c */ /* 0x000fc4000bf06270 */
[----:B------:R-:W-:Y:S02]  /*2010*/  UIMAD UR10, UR56, UR10, UR18 ;  /* 0x0000000a380a72a4 */ /* 0x000fe4000f8e0212 */
[----:B------:R-:W-:Y:S02]  /*2020*/  UIADD3 UR6, UPT, UPT, -UR5, URZ, URZ ;  /* 0x000000ff05067290 */ /* 0x000fe4000fffe1ff */
[----:B------:R-:W-:Y:S02]  /*2030*/  @UP1 UIADD3 UR4, UPT, UPT, UR4, 0x1, URZ ;  /* 0x0000000104041890 */ /* 0x000fe4000fffe0ff */
[----:B------:R-:W-:Y:S02]  /*2040*/  ULEA UR10, UR10, UR62, 0x6 ;  /* 0x0000003e0a0a7291 */ /* 0x000fe4000f8e30ff */
[----:B------:R-:W-:-:S03]  /*2050*/  UIMAD UR55, UR55, UR6, UR8 ;  /* 0x00000006373772a4 */ /* 0x000fc6000f8e0208 */
[----:B------:R-:W-:Y:S02]  /*2060*/  UMOV UR49, UR4 ;  /* 0x0000000400317c82 */ /* 0x000fe40008000000 */
[----:B------:R-:W-:Y:S02]  /*2070*/  @!UP0 UIADD3 UR49, UPT, UPT, -UR49, URZ, URZ ;  /* 0x000000ff31318290 */ /* 0x000fe4000fffe1ff */
[----:B------:R-:W-:Y:S02]  /*2080*/  UISETP.GE.U32.AND UP0, UPT, UR63, 0x7f, UPT ;  /* 0x0000007f3f00788c */ /* 0x000fe4000bf06070 */
[----:B------:R-:W-:-:S04]  /*2090*/  @!UP2 ULOP3.LUT UR49, URZ, UR54, URZ, 0x33, !UPT ;  /* 0x00000036ff31a292 */ /* 0x000fc8000f8e33ff */
[----:B------:R-:W-:-:S04]  /*20a0*/  UIADD3 UR4, UPT, UPT, -UR49, URZ, URZ ;  /* 0x000000ff31047290 */ /* 0x000fc8000fffe1ff */
[----:B------:R-:W-:Y:S01]  /*20b0*/  UIMAD UR54, UR54, UR4, UR5 ;  /* 0x00000004363672a4 */ /* 0x000fe2000f8e0205 */
[----:B---34-:R-:W-:Y:S11]  /*20c0*/  BRA.U !UP0, `(.L_x_23) ;  /* 0x00000005086c7547 */ /* 0x018ff6000b800000 */
[----:B------:R-:W1:Y:S01]  /*20d0*/  LDCU UR11, c[0x0][0x5c8] ;  /* 0x0000b900ff0b77ac */ /* 0x000e620008000800 */
[----:B------:R-:W1:Y:S01]  /*20e0*/  LDCU UR37, c[0x0][0x600] ;  /* 0x0000c000ff2577ac */ /* 0x000e620008000800 */
[----:B------:R-:W3:Y:S01]  /*20f0*/  LDCU.64 UR12, c[0x0][0x5c0] ;  /* 0x0000b800ff0c77ac */ /* 0x000ee20008000a00 */
[----:B------:R-:W3:Y:S01]  /*2100*/  LDCU.64 UR8, c[0x0][0x5f8] ;  /* 0x0000bf00ff0877ac */ /* 0x000ee20008000a00 */
[----:B------:R-:W4:Y:S01]  /*2110*/  LDCU UR24, c[0x0][0x5a8] ;  /* 0x0000b500ff1877ac */ /* 0x000f220008000800 */
[----:B------:R-:W1:Y:S01]  /*2120*/  LDCU UR23, c[0x0][0x59c] ;  /* 0x0000b380ff1777ac */ /* 0x000e620008000800 */
[----:B------:R-:W1:Y:S01]  /*2130*/  LDCU UR22, c[0x0][0x590] ;  /* 0x0000b200ff1677ac */ /* 0x000e620008000800 */
[----:B------:R-:W1:Y:S01]  /*2140*/  LDCU UR28, c[0x0][0x594] ;  /* 0x0000b280ff1c77ac */ /* 0x000e620008000800 */
[----:B------:R-:W2:Y:S01]  /*2150*/  LDCU UR27, c[0x0][0x598] ;  /* 0x0000b300ff1b77ac */ /* 0x000ea20008000800 */
[----:B------:R-:W2:Y:S01]  /*2160*/  LDCU UR26, c[0x0][0x5ac] ;  /* 0x0000b580ff1a77ac */ /* 0x000ea20008000800 */
[----:B------:R-:W2:Y:S01]  /*2170*/  LDCU UR25, c[0x0][0x5b0] ;  /* 0x0000b600ff1977ac */ /* 0x000ea20008000800 */
[----:B------:R-:W2:Y:S01]  /*2180*/  LDCU UR5, c[0x0][0x5cc] ;  /* 0x0000b980ff0577ac */ /* 0x000ea20008000800 */
[----:B------:R-:W2:Y:S01]  /*2190*/  LDCU UR4, c[0x0][0x5ec] ;  /* 0x0000bd80ff0477ac */ /* 0x000ea20008000800 */
[----:B------:R-:W2:Y:S01]  /*21a0*/  LDCU.64 UR20, c[0x0][0x5a0] ;  /* 0x0000b400ff1477ac */ /* 0x000ea20008000a00 */
[----:B------:R-:W2:Y:S01]  /*21b0*/  LDCU.64 UR16, c[0x0][0x5d0] ;  /* 0x0000ba00ff1077ac */ /* 0x000ea20008000a00 */
[----:B------:R-:W2:Y:S01]  /*21c0*/  LDCU.64 UR6, c[0x0][0x5f0] ;  /* 0x0000be00ff0677ac */ /* 0x000ea20008000a00 */
[----:B---3--:R-:W-:-:S02]  /*21d0*/  UIMAD UR44, UR55, UR12, UR8 ;  /* 0x0000000c372c72a4 */ /* 0x008fc4000f8e0208 */
[----:B------:R-:W-:Y:S02]  /*21e0*/  UIMAD UR38, UR54, UR13, UR9 ;  /* 0x0000000d362672a4 */ /* 0x000fe4000f8e0209 */
[----:B-1----:R-:W-:Y:S01]  /*21f0*/  UIMAD UR37, UR49, UR11, UR37 ;  /* 0x0000000b312572a4 */ /* 0x002fe2000f8e0225 */
[----:B------:R-:W-:Y:S01]  /*2200*/  UMOV UR18, URZ ;  /* 0x000000ff00127c82 */ /* 0x000fe20008000000 */
[----:B----4-:R-:W-:-:S10]  /*2210*/  UMOV UR14, UR31 ;  /* 0x0000001f000e7c82 */ /* 0x010fd40008000000 */
.L_x_29:
[----:B---3--:R-:W-:Y:S01]  /*2220*/  @!P3 MOV R3, 0x6000 ;  /* 0x000060000003b802 */ /* 0x008fe20000000f00 */
[----:B------:R-:W-:Y:S01]  /*2230*/  ULEA UR11, UR14, UR30, 0x3 ;  /* 0x0000001e0e0b7291 */ /* 0x000fe2000f8e18ff */
[----:B----4-:R-:W-:Y:S11]  /*2240*/  @P0 BRA `(.L_x_24) ;  /* 0x0000000000100947 */ /* 0x010ff60003800000 */
[----:B------:R-:W-:Y:S04]  /*2250*/  MOV R4, UR29 ;  /* 0x0000001d00047c02 */ /* 0x000fe80008000f00 */
[----:B------:R-:W-:Y:S04]  /*2260*/  SHF.L.U32 R4, R4, 0x1f, RZ ;  /* 0x0000001f04047819 */ /* 0x000fe800000006ff */
[----:B------:R-:W1:Y:S02]  /*2270*/  SYNCS.PHASECHK.TRANS64.TRYWAIT P0, [UR11+0x88], R4 ;  /* 0x00008804ff0075a7 */ /* 0x000e64000800110b */
[----:B-1----:R-:W-:Y:S05]  /*2280*/  @!P0 BRA `(.L_x_25) ;  /* 0x0000007400908947 */ /* 0x002fea0003800000 */
.L_x_24:
[----:B------:R3:W-:Y:S01]  /*2290*/  @!P3 SYNCS.ARRIVE.TRANS64 RZ, [UR11], R3 ;  /* 0x00000003ffffb9a7 */ /* 0x0007e2000800000b */
[----:B------:R-:W-:Y:S04]  /*22a0*/  ULOP3.LUT UR8, UR48, 0x2, URZ, 0xfc, !UPT ;  /* 0x0000000230087892 */ /* 0x000fe8000f8efcff */
[----:B------:R-:W-:Y:S09]  /*22b0*/  UISETP.NE.AND UP0, UPT, UR8, 0x2, UPT ;  /* 0x000000020800788c */ /* 0x000ff2000bf05270 */
[----:B------:R-:W-:Y:S05]  /*22c0*/  BRA.U UP0, `(.L_x_26) ;  /* 0x0000000100047547 */ /* 0x000fea000b800000 */
[----:B--2---:R-:W-:Y:S05]  /*22d0*/  BPT.TRAP 0x1 ;  /* 0x000000040000795c */ /* 0x004fea0000300000 */
.L_x_26:
[----:B------:R-:W-:Y:S04]  /*22e0*/  BSSY.RECONVERGENT B0, `(.L_x_27) ;  /* 0x0000003000007945 */ /* 0x000fe80003800200 */
[----:B------:R-:W-:Y:S05]  /*22f0*/  @P2 BRA `(.L_x_28) ;  /* 0x0000000000042947 */ /* 0x000fea0003800000 */
[----:B--2---:R-:W-:Y:S05]  /*2300*/  BPT.TRAP 0x1 ;  /* 0x000000040000795c */ /* 0x004fea0000300000 */
.L_x_28:
[----:B--2---:R-:W-:Y:S05]  /*2310*/  BSYNC.RECONVERGENT B0 ;  /* 0x0000000000007941 */ /* 0x004fea0003800200 */
.L_x_27:
[----:B------:R-:W-:Y:S02]  /*2320*/  UIADD3 UR8, UPT, UPT, UR14, 0x1, URZ ;  /* 0x000000010e087890 */ /* 0x000fe4000fffe0ff */
[----:B------:R-:W-:Y:S02]  /*2330*/  USHF.L.U32 UR43, UR18, 0x6, URZ ;  /* 0x00000006122b7899 */ /* 0x000fe400080006ff */
[----:B------:R-:W-:Y:S02]  /*2340*/  UISETP.NE.AND UP0, UPT, UR8, 0x11, UPT ;  /* 0x000000110800788c */ /* 0x000fe4000bf05270 */
[----:B------:R-:W-:Y:S02]  /*2350*/  ULEA UR19, UR14, UR30, 0xd ;  /* 0x0000001e0e137291 */ /* 0x000fe4000f8e68ff */
[----:B------:R-:W-:Y:S02]  /*2360*/  USEL UR9, URZ, 0x1, UP0 ;  /* 0x00000001ff097887 */ /* 0x000fe40008000000 */
[----:B------:R-:W-:Y:S02]  /*2370*/  USEL UR31, UR8, URZ, UP0 ;  /* 0x000000ff081f7287 */ /* 0x000fe40008000000 */
[----:B------:R-:W-:Y:S02]  /*2380*/  ULOP3.LUT UR29, UR29, UR9, URZ, 0x3c, !UPT ;  /* 0x000000091d1d7292 */ /* 0x000fe4000f8e3cff */
[----:B------:R-:W-:Y:S02]  /*2390*/  ULEA UR8, UR31, UR30, 0x3 ;  /* 0x0000001e1f087291 */ /* 0x000fe4000f8e18ff */
[----:B------:R-:W-:Y:S02]  /*23a0*/  UISETP.NE.AND UP0, UPT, UR22, 0x1, UPT ;  /* 0x000000011600788c */ /* 0x000fe4000bf05270 */
[----:B------:R-:W-:Y:S01]  /*23b0*/  ULOP3.LUT UR41, UR11, 0xfefffff8, URZ, 0xc0, !UPT ;  /* 0xfefffff80b297892 */ /* 0x000fe2000f8ec0ff */
[----:B-1----:R-:W-:Y:S01]  /*23c0*/  MOV R0, UR29 ;  /* 0x0000001d00007c02 */ /* 0x002fe20008000f00 */
[----:B------:R-:W-:Y:S02]  /*23d0*/  UISETP.NE.AND UP2, UPT, UR24, 0x1, UPT ;  /* 0x000000011800788c */ /* 0x000fe4000bf45270 */
[----:B------:R-:W-:Y:S01]  /*23e0*/  UIADD3 UR34, UP1, UPT, UR50, 0x80, URZ ;  /* 0x0000008032227890 */ /* 0x000fe2000ff3e0ff */
[----:B------:R-:W-:Y:S01]  /*23f0*/  SHF.L.U32 R0, R0, 0x1f, RZ ;  /* 0x0000001f00007819 */ /* 0x000fe200000006ff */
[----:B------:R-:W-:Y:S02]  /*2400*/  UIADD3 UR40, UPT, UPT, UR19, 0x3300, URZ ;  /* 0x0000330013287890 */ /* 0x000fe4000fffe0ff */
[----:B------:R-:W-:Y:S01]  /*2410*/  UIADD3.X UR35, UPT, UPT, URZ, UR51, URZ, UP1, !UPT ;  /* 0x00000033ff237290 */ /* 0x000fe20008ffe4ff */
[----:B------:R1:W4:Y:S01]  /*2420*/  SYNCS.PHASECHK.TRANS64.TRYWAIT P0, [UR8+0x88], R0 ;  /* 0x00008800ff0075a7 */ /* 0x0003220008001108 */
[----:B------:R-:W-:Y:S02]  /*2430*/  UIMAD.WIDE.U32 UR8, UR43, UR28, URZ ;  /* 0x0000001c2b0872a5 */ /* 0x000fe4000f8e00ff */
[----:B------:R-:W-:Y:S02]  /*2440*/  ULEA UR8, UR38, UR44, 0x5 ;  /* 0x0000002c26087291 */ /* 0x000fe4000f8e28ff */
[----:B------:R-:W-:Y:S02]  /*2450*/  USHF.R.U32.HI UR9, URZ, UR27, UR9 ;  /* 0x0000001bff097299 */ /* 0x000fe40008011609 */
[----:B------:R-:W-:Y:S02]  /*2460*/  ULEA UR36, UR37, UR8, 0xa ;  /* 0x0000000825247291 */ /* 0x000fe4000f8e50ff */
[----:B------:R-:W-:Y:S02]  /*2470*/  USEL UR9, UR43, UR9, !UP0 ;  /* 0x000000092b097287 */ /* 0x000fe4000c000000 */
[----:B------:R-:W-:Y:S02]  /*2480*/  UISETP.NE.AND UP0, UPT, UR23, 0x1, UPT ;  /* 0x000000011700788c */ /* 0x000fe4000bf05270 */
[----:B------:R-:W-:Y:S02]  /*2490*/  UIMAD.WIDE.U32 UR12, UR9, UR20, URZ ;  /* 0x00000014090c72a5 */ /* 0x000fe4000f8e00ff */
[----:B------:R-:W-:Y:S02]  /*24a0*/  ULEA UR12, UR14, UR30, 0xc ;  /* 0x0000001e0e0c7291 */ /* 0x000fe4000f8e60ff */
[----:B------:R-:W-:Y:S02]  /*24b0*/  USHF.R.U32.HI UR13, URZ, UR21, UR13 ;  /* 0x00000015ff0d7299 */ /* 0x000fe4000801160d */
[----:B------:R-:W-:Y:S02]  /*24c0*/  UIADD3 UR8, UPT, UPT, UR12, 0x25300, URZ ;  /* 0x000253000c087890 */ /* 0x000fe4000fffe0ff */
[----:B------:R-:W-:Y:S02]  /*24d0*/  USEL UR13, UR9, UR13, !UP0 ;  /* 0x0000000d090d7287 */ /* 0x000fe4000c000000 */
[----:B------:R-:W-:Y:S02]  /*24e0*/  UIADD3 UR12, UPT, UPT, -UR9, URZ, URZ ;  /* 0x000000ff090c7290 */ /* 0x000fe4000fffe1ff */
[----:B------:R-:W-:Y:S02]  /*24f0*/  UIMAD.WIDE.U32 UR14, UR13, UR26, URZ ;  /* 0x0000001a0d0e72a5 */ /* 0x000fe4000f8e00ff */
[----:B------:R-:W-:Y:S02]  /*2500*/  UIMAD UR12, UR22, UR12, UR43 ;  /* 0x0000000c160c72a4 */ /* 0x000fe4000f8e022b */
[----:B------:R-:W-:Y:S02]  /*2510*/  UIADD3 UR32, UP0, UPT, UR50, 0x180, URZ ;  /* 0x0000018032207890 */ /* 0x000fe4000ff1e0ff */
[----:B------:R-:W-:Y:S02]  /*2520*/  UIADD3 UR18, UPT, UPT, UR18, 0x1, URZ ;  /* 0x0000000112127890 */ /* 0x000fe4000fffe0ff */
[----:B------:R-:W-:Y:S02]  /*2530*/  UIADD3.X UR33, UPT, UPT, URZ, UR51, URZ, UP0, !UPT ;  /* 0x00000033ff217290 */ /* 0x000fe400087fe4ff */
[----:B------:R-:W-:Y:S01]  /*2540*/  UISETP.NE.AND UP0, UPT, UR18, UR45, UPT ;  /* 0x0000002d1200728c */ /* 0x000fe2000bf05270 */
[----:B------:R-:W-:Y:S01]  /*2550*/  UMOV UR46, 0x0 ;  /* 0x00000000002e7882 */ /* 0x000fe20000000000 */
[----:B------:R-:W-:Y:S01]  /*2560*/  UMOV UR47, 0x10000000 ;  /* 0x10000000002f7882 */ /* 0x000fe20000000000 */
[----:B------:R-:W-:Y:S01]  /*2570*/  UMOV UR14, UR15 ;  /* 0x0000000f000e7c82 */ /* 0x000fe20008000000 */
[----:B------:R-:W-:Y:S01]  /*2580*/  UTMALDG.2D.2CTA [UR40], [UR34], desc[UR46] ;  /* 0x00002e28220075b4 */ /* 0x000fe20008209000 */
[----:B------:R-:W-:Y:S01]  /*2590*/  USHF.R.U32.HI UR11, URZ, UR25, UR14 ;  /* 0x00000019ff0b7299 */ /* 0x000fe2000801160e */
[----:B------:R-:W-:Y:S03]  /*25a0*/  UMOV UR19, UR45 ;  /* 0x0000002d00137c82 */ /* 0x000fe60008000000 */
[----:B------:R-:W-:Y:S02]  /*25b0*/  USEL UR14, UR13, UR11, !UP2 ;  /* 0x0000000b0d0e7287 */ /* 0x000fe4000d000000 */
[----:B------:R-:W-:Y:S02]  /*25c0*/  UIADD3 UR11, UPT, UPT, -UR13, URZ, URZ ;  /* 0x000000ff0d0b7290 */ /* 0x000fe4000fffe1ff */
[----:B------:R-:W-:Y:S02]  /*25d0*/  UIADD3 UR15, UPT, UPT, -UR14, URZ, URZ ;  /* 0x000000ff0e0f7290 */ /* 0x000fe4000fffe1ff */
[----:B------:R-:W-:Y:S02]  /*25e0*/  UIMAD UR9, UR23, UR11, UR9 ;  /* 0x0000000b170972a4 */ /* 0x000fe4000f8e0209 */
[----:B------:R-:W-:Y:S02]  /*25f0*/  UIMAD UR13, UR24, UR15, UR13 ;  /* 0x0000000f180d72a4 */ /* 0x000fe4000f8e020d */
[----:B------:R-:W-:Y:S02]  /*2600*/  UIMAD UR11, UR12, UR5, UR4 ;  /* 0x000000050c0b72a4 */ /* 0x000fe4000f8e0204 */
[----:B------:R-:W-:Y:S02]  /*2610*/  UIMAD UR12, UR9, UR16, UR6 ;  /* 0x00000010090c72a4 */ /* 0x000fe4000f8e0206 */
[----:B------:R-:W-:Y:S02]  /*2620*/  UIMAD UR13, UR13, UR17, UR7 ;  /* 0x000000110d0d72a4 */ /* 0x000fe4000f8e0207 */
[----:B------:R-:W-:Y:S01]  /*2630*/  UPRMT UR15, UR36, 0x5410, URZ ;  /* 0x00005410240f7896 */ /* 0x000fe200080000ff */
[----:B------:R-:W-:Y:S08]  /*2640*/  UMOV UR9, UR41 ;  /* 0x0000002900097c82 */ /* 0x000ff00008000000 */
[----:B------:R2:W-:Y:S02]  /*2650*/  UTMALDG.5D.IM2COL.2CTA [UR8], [UR32], UR15, desc[UR46] ;  /* 0x00002e08200073b4 */ /* 0x0005e4000826100f */
[----:B--2---:R-:W-:Y:S01]  /*2660*/  UMOV UR14, UR31 ;  /* 0x0000001f000e7c82 */ /* 0x004fe20008000000 */
[----:B-1----:R-:W-:Y:S05]  /*2670*/  BRA.U UP0, `(.L_x_29) ;  /* 0xfffffff900e87547 */ /* 0x002fea000b83ffff */
.L_x_23:
[----:B------:R-:W-:Y:S01]  /*2680*/  ULEA UR4, UR31, UR30, 0x3 ;  /* 0x0000001e1f047291 */ /* 0x000fe2000f8e18ff */
[----:B------:R-:W-:Y:S01]  /*2690*/  MOV R0, UR29 ;  /* 0x0000001d00007c02 */ /* 0x000fe20008000f00 */
[----:B------:R-:W-:Y:S01]  /*26a0*/  @!P1 SYNCS.ARRIVE.TRANS64.A1T0 RZ, [UR30+0x148], RZ ;  /* 0x000148ffffff99a7 */ /* 0x000fe2000810001e */
[----:B------:R-:W-:Y:S02]  /*26b0*/  UISETP.GT.AND UP0, UPT, UR60, UR59, UPT ;  /* 0x0000003b3c00728c */ /* 0x000fe4000bf04270 */
[----:B------:R-:W-:-:S04]  /*26c0*/  SHF.L.U32 R0, R0, 0x1f, RZ ;  /* 0x0000001f00007819 */ /* 0x000fc800000006ff */
[----:B----4-:R1:W4:Y:S03]  /*26d0*/  SYNCS.PHASECHK.TRANS64.TRYWAIT P0, [UR4+0x88], R0 ;  /* 0x00008800ff0075a7 */ /* 0x0103260008001104 */
[----:B------:R-:W-:Y:S05]  /*26e0*/  BRA.U !UP0, `(.L_x_30) ;  /* 0x0000000508687547 */ /* 0x000fea000b800000 */
[----:B------:R-:W2:Y:S01]  /*26f0*/  LDCU.64 UR8, c[0x0][0x5c0] ;  /* 0x0000b800ff0877ac */ /* 0x000ea20008000a00 */
[----:B------:R-:W2:Y:S01]  /*2700*/  LDCU.64 UR36, c[0x0][0x5f8] ;  /* 0x0000bf00ff2477ac */ /* 0x000ea20008000a00 */
[----:B------:R-:W3:Y:S01]  /*2710*/  LDCU UR12, c[0x0][0x5c8] ;  /* 0x0000b900ff0c77ac */ /* 0x000ee20008000800 */
[----:B------:R-:W3:Y:S01]  /*2720*/  LDCU UR11, c[0x0][0x600] ;  /* 0x0000c000ff0b77ac */ /* 0x000ee20008000800 */
[----:B------:R-:W1:Y:S01]  /*2730*/  LDCU UR23, c[0x0][0x5a8] ;  /* 0x0000b500ff1777ac */ /* 0x000e620008000800 */
[----:B------:R-:W1:Y:S01]  /*2740*/  LDCU UR22, c[0x0][0x59c] ;  /* 0x0000b380ff1677ac */ /* 0x000e620008000800 */
[----:B--2---:R-:W-:Y:S01]  /*2750*/  UIMAD UR38, UR55, UR8, UR36 ;  /* 0x00000008372672a4 */ /* 0x004fe2000f8e0224 */
[----:B------:R-:W2:Y:S01]  /*2760*/  LDCU UR18, c[0x0][0x590] ;  /* 0x0000b200ff1277ac */ /* 0x000ea20008000800 */
[----:B---3--:R-:W-:Y:S01]  /*2770*/  UIMAD UR36, UR49, UR12, UR11 ;  /* 0x0000000c312472a4 */ /* 0x008fe2000f8e020b */
[----:B------:R-:W3:Y:S01]  /*2780*/  LDCU UR27, c[0x0][0x594] ;  /* 0x0000b280ff1b77ac */ /* 0x000ee20008000800 */
[----:B------:R-:W1:Y:S01]  /*2790*/  LDCU UR26, c[0x0][0x598] ;  /* 0x0000b300ff1a77ac */ /* 0x000e620008000800 */
[----:B------:R-:W1:Y:S01]  /*27a0*/  LDCU UR25, c[0x0][0x5ac] ;  /* 0x0000b580ff1977ac */ /* 0x000e620008000800 */
[----:B------:R-:W1:Y:S01]  /*27b0*/  LDCU UR24, c[0x0][0x5b0] ;  /* 0x0000b600ff1877ac */ /* 0x000e620008000800 */
[----:B------:R-:W1:Y:S01]  /*27c0*/  LDCU UR5, c[0x0][0x5cc] ;  /* 0x0000b980ff0577ac */ /* 0x000e620008000800 */
[----:B------:R-:W1:Y:S01]  /*27d0*/  LDCU UR4, c[0x0][0x5ec] ;  /* 0x0000bd80ff0477ac */ /* 0x000e620008000800 */
[----:B------:R-:W1:Y:S01]  /*27e0*/  LDCU.64 UR20, c[0x0][0x5a0] ;  /* 0x0000b400ff1477ac */ /* 0x000e620008000a00 */
[----:B------:R-:W1:Y:S01]  /*27f0*/  LDCU.64 UR16, c[0x0][0x5d0] ;  /* 0x0000ba00ff1077ac */ /* 0x000e620008000a00 */
[----:B------:R-:W1:Y:S01]  /*2800*/  LDCU.64 UR6, c[0x0][0x5f0] ;  /* 0x0000be00ff0677ac */ /* 0x000e620008000a00 */
[----:B------:R-:W-:-:S02]  /*2810*/  UIMAD UR37, UR54, UR9, UR37 ;  /* 0x00000009362572a4 */ /* 0x000fc4000f8e0225 */
[----:B------:R-:W-:Y:S01]  /*2820*/  UIADD3 UR44, UPT, UPT, UR61, UR19, URZ ;  /* 0x000000133d2c7290 */ /* 0x000fe2000fffe0ff */
[----:B------:R-:W-:-:S11]  /*2830*/  UMOV UR11, UR31 ;  /* 0x0000001f000b7c82 */ /* 0x000fd60008000000 */
.L_x_36:
[----:B----4-:R-:W-:Y:S01]  /*2840*/  @!P3 MOV R3, 0x6000 ;  /* 0x000060000003b802 */ /* 0x010fe20000000f00 */
[----:B------:R-:W-:Y:S01]  /*2850*/  ULEA UR28, UR11, UR30, 0x3 ;  /* 0x0000001e0b1c7291 */ /* 0x000fe2000f8e18ff */
[----:B--2-4-:R-:W-:Y:S11]  /*2860*/  @P0 BRA `(.L_x_31) ;  /* 0x0000000000100947 */ /* 0x014ff60003800000 */
[----:B------:R-:W-:Y:S04]  /*2870*/  MOV R4, UR29 ;  /* 0x0000001d00047c02 */ /* 0x000fe80008000f00 */
[----:B------:R-:W-:Y:S04]  /*2880*/  SHF.L.U32 R4, R4, 0x1f, RZ ;  /* 0x0000001f04047819 */ /* 0x000fe800000006ff */
[----:B------:R-:W4:Y:S02]  /*2890*/  SYNCS.PHASECHK.TRANS64.TRYWAIT P0, [UR28+0x88], R4 ;  /* 0x00008804ff0075a7 */ /* 0x000f24000800111c */
[----:B----4-:R-:W-:Y:S05]  /*28a0*/  @!P0 BRA `(.L_x_32) ;  /* 0x0000007000208947 */ /* 0x010fea0003800000 */
.L_x_31:
[----:B------:R4:W-:Y:S01]  /*28b0*/  @!P3 SYNCS.ARRIVE.TRANS64 RZ, [UR28], R3 ;  /* 0x00000003ffffb9a7 */ /* 0x0009e2000800001c */
[----:B------:R-:W-:Y:S04]  /*28c0*/  ULOP3.LUT UR8, UR48, 0x2, URZ, 0xfc, !UPT ;  /* 0x0000000230087892 */ /* 0x000fe8000f8efcff */
[----:B------:R-:W-:Y:S09]  /*28d0*/  UISETP.NE.AND UP0, UPT, UR8, 0x2, UPT ;  /* 0x000000020800788c */ /* 0x000ff2000bf05270 */
[----:B------:R-:W-:Y:S05]  /*28e0*/  BRA.U UP0, `(.L_x_33) ;  /* 0x0000000100047547 */ /* 0x000fea000b800000 */
[----:B-123--:R-:W-:Y:S05]  /*28f0*/  BPT.TRAP 0x1 ;  /* 0x000000040000795c */ /* 0x00efea0000300000 */
.L_x_33:
[----:B------:R-:W-:Y:S04]  /*2900*/  BSSY.RECONVERGENT B0, `(.L_x_34) ;  /* 0x0000003000007945 */ /* 0x000fe80003800200 */
[----:B------:R-:W-:Y:S05]  /*2910*/  @P2 BRA `(.L_x_35) ;  /* 0x0000000000042947 */ /* 0x000fea0003800000 */
[----:B-123--:R-:W-:Y:S05]  /*2920*/  BPT.TRAP 0x1 ;  /* 0x000000040000795c */ /* 0x00efea0000300000 */
.L_x_35:
[----:B-123--:R-:W-:Y:S05]  /*2930*/  BSYNC.RECONVERGENT B0 ;  /* 0x0000000000007941 */ /* 0x00efea0003800200 */
.L_x_34:
[----:B------:R-:W-:Y:S02]  /*2940*/  UIADD3 UR8, UPT, UPT, UR11, 0x1, URZ ;  /* 0x000000010b087890 */ /* 0x000fe4000fffe0ff */
[----:B------:R-:W-:Y:S02]  /*2950*/  USHF.L.U32 UR43, UR19, 0x6, URZ ;  /* 0x00000006132b7899 */ /* 0x000fe400080006ff */
[----:B------:R-:W-:Y:S02]  /*2960*/  UISETP.NE.AND UP0, UPT, UR8, 0x11, UPT ;  /* 0x000000110800788c */ /* 0x000fe4000bf05270 */
[----:B------:R-:W-:Y:S02]  /*2970*/  UISETP.NE.AND UP2, UPT, UR23, 0x1, UPT ;  /* 0x000000011700788c */ /* 0x000fe4000bf45270 */
[----:B------:R-:W-:Y:S02]  /*2980*/  USEL UR9, URZ, 0x1, UP0 ;  /* 0x00000001ff097887 */ /* 0x000fe40008000000 */
[----:B------:R-:W-:Y:S02]  /*2990*/  USEL UR31, UR8, URZ, UP0 ;  /* 0x000000ff081f7287 */ /* 0x000fe40008000000 */
[----:B------:R-:W-:Y:S02]  /*29a0*/  ULOP3.LUT UR29, UR29, UR9, URZ, 0x3c, !UPT ;  /* 0x000000091d1d7292 */ /* 0x000fe4000f8e3cff */
[----:B------:R-:W-:Y:S02]  /*29b0*/  ULEA UR8, UR31, UR30, 0x3 ;  /* 0x0000001e1f087291 */ /* 0x000fe4000f8e18ff */
[----:B------:R-:W-:Y:S02]  /*29c0*/  UISETP.NE.AND UP0, UPT, UR18, 0x1, UPT ;  /* 0x000000011200788c */ /* 0x000fe4000bf05270 */
[----:B------:R-:W-:Y:S01]  /*29d0*/  UIADD3 UR34, UP1, UPT, UR50, 0x80, URZ ;  /* 0x0000008032227890 */ /* 0x000fe2000ff3e0ff */
[----:B------:R-:W-:Y:S01]  /*29e0*/  MOV R0, UR29 ;  /* 0x0000001d00007c02 */ /* 0x000fe20008000f00 */
[----:B------:R-:W-:Y:S02]  /*29f0*/  ULEA UR33, UR37, UR38, 0x5 ;  /* 0x0000002625217291 */ /* 0x000fe4000f8e28ff */
[----:B------:R-:W-:Y:S01]  /*2a00*/  ULOP3.LUT UR41, UR28, 0xfefffff8, URZ, 0xc0, !UPT ;  /* 0xfefffff81c297892 */ /* 0x000fe2000f8ec0ff */
[----:B------:R-:W-:Y:S01]  /*2a10*/  SHF.L.U32 R0, R0, 0x1f, RZ ;  /* 0x0000001f00007819 */ /* 0x000fe200000006ff */
[----:B------:R-:W-:Y:S02]  /*2a20*/  UIADD3.X UR35, UPT, UPT, URZ, UR51, URZ, UP1, !UPT ;  /* 0x00000033ff237290 */ /* 0x000fe40008ffe4ff */
[----:B------:R-:W-:Y:S01]  /*2a30*/  ULEA UR28, UR36, UR33, 0xa ;  /* 0x00000021241c7291 */ /* 0x000fe2000f8e50ff */
[----:B------:R1:W2:Y:S01]  /*2a40*/  SYNCS.PHASECHK.TRANS64.TRYWAIT P0, [UR8+0x88], R0 ;  /* 0x00008800ff0075a7 */ /* 0x0002a20008001108 */
[----:B------:R-:W-:Y:S02]  /*2a50*/  UIMAD.WIDE.U32 UR8, UR43, UR27, URZ ;  /* 0x0000001b2b0872a5 */ /* 0x000fe4000f8e00ff */
[----:B------:R-:W-:Y:S02]  /*2a60*/  ULEA UR8, UR11, UR30, 0xd ;  /* 0x0000001e0b087291 */ /* 0x000fe4000f8e68ff */
[----:B------:R-:W-:Y:S02]  /*2a70*/  USHF.R.U32.HI UR9, URZ, UR26, UR9 ;  /* 0x0000001aff097299 */ /* 0x000fe40008011609 */
[----:B------:R-:W-:Y:S02]  /*2a80*/  UIADD3 UR40, UPT, UPT, UR8, 0x3300, URZ ;  /* 0x0000330008287890 */ /* 0x000fe4000fffe0ff */
[----:B------:R-:W-:Y:S02]  /*2a90*/  USEL UR9, UR43, UR9, !UP0 ;  /* 0x000000092b097287 */ /* 0x000fe4000c000000 */
[----:B------:R-:W-:Y:S02]  /*2aa0*/  UISETP.NE.AND UP0, UPT, UR22, 0x1, UPT ;  /* 0x000000011600788c */ /* 0x000fe4000bf05270 */
[----:B------:R-:W-:Y:S02]  /*2ab0*/  UIMAD.WIDE.U32 UR12, UR9, UR20, URZ ;  /* 0x00000014090c72a5 */ /* 0x000fe4000f8e00ff */
[----:B------:R-:W-:Y:S02]  /*2ac0*/  ULEA UR12, UR11, UR30, 0xc ;  /* 0x0000001e0b0c7291 */ /* 0x000fe4000f8e60ff */
[----:B------:R-:W-:Y:S02]  /*2ad0*/  USHF.R.U32.HI UR13, URZ, UR21, UR13 ;  /* 0x00000015ff0d7299 */ /* 0x000fe4000801160d */
[----:B------:R-:W-:Y:S02]  /*2ae0*/  UIADD3 UR19, UPT, UPT, UR19, 0x1, URZ ;  /* 0x0000000113137890 */ /* 0x000fe4000fffe0ff */
[----:B------:R-:W-:Y:S02]  /*2af0*/  USEL UR13, UR9, UR13, !UP0 ;  /* 0x0000000d090d7287 */ /* 0x000fe4000c000000 */
[----:B------:R-:W-:Y:S02]  /*2b00*/  UIADD3 UR32, UP0, UPT, UR50, 0x180, URZ ;  /* 0x0000018032207890 */ /* 0x000fe4000ff1e0ff */
[----:B------:R-:W-:Y:S02]  /*2b10*/  UIMAD.WIDE.U32 UR14, UR13, UR25, URZ ;  /* 0x000000190d0e72a5 */ /* 0x000fe4000f8e00ff */
[----:B------:R-:W-:Y:S02]  /*2b20*/  UIADD3.X UR33, UPT, UPT, URZ, UR51, URZ, UP0, !UPT ;  /* 0x00000033ff217290 */ /* 0x000fe400087fe4ff */
[----:B------:R-:W-:Y:S01]  /*2b30*/  UISETP.NE.AND UP0, UPT, UR19, UR44, UPT ;  /* 0x0000002c1300728c */ /* 0x000fe2000bf05270 */
[----:B------:R-:W-:Y:S01]  /*2b40*/  UMOV UR46, 0x0 ;  /* 0x00000000002e7882 */ /* 0x000fe20000000000 */
[----:B------:R-:W-:Y:S01]  /*2b50*/  UMOV UR47, 0x10000000 ;  /* 0x10000000002f7882 */ /* 0x000fe20000000000 */
[----:B------:R-:W-:Y:S01]  /*2b60*/  UMOV UR8, UR15 ;  /* 0x0000000f00087c82 */ /* 0x000fe20008000000 */
[----:B------:R-:W-:Y:S01]  /*2b70*/  UTMALDG.2D.2CTA [UR40], [UR34], desc[UR46] ;  /* 0x00002e28220075b4 */ /* 0x000fe20008209000 */
[----:B------:R-:W-:Y:S02]  /*2b80*/  USHF.R.U32.HI UR11, URZ, UR24, UR8 ;  /* 0x00000018ff0b7299 */ /* 0x000fe40008011608 */
[----:B------:R-:W-:Y:S02]  /*2b90*/  UIADD3 UR8, UPT, UPT, UR12, 0x25300, URZ ;  /* 0x000253000c087890 */ /* 0x000fe4000fffe0ff */
[----:B------:R-:W-:Y:S02]  /*2ba0*/  USEL UR14, UR13, UR11, !UP2 ;  /* 0x0000000b0d0e7287 */ /* 0x000fe4000d000000 */
[----:B------:R-:W-:Y:S02]  /*2bb0*/  UIADD3 UR12, UPT, UPT, -UR9, URZ, URZ ;  /* 0x000000ff090c7290 */ /* 0x000fe4000fffe1ff */
[----:B------:R-:W-:Y:S02]  /*2bc0*/  UIADD3 UR11, UPT, UPT, -UR13, URZ, URZ ;  /* 0x000000ff0d0b7290 */ /* 0x000fe4000fffe1ff */
[----:B------:R-:W-:Y:S02]  /*2bd0*/  UIADD3 UR15, UPT, UPT, -UR14, URZ, URZ ;  /* 0x000000ff0e0f7290 */ /* 0x000fe4000fffe1ff */
[----:B------:R-:W-:Y:S02]  /*2be0*/  UIMAD UR12, UR18, UR12, UR43 ;  /* 0x0000000c120c72a4 */ /* 0x000fe4000f8e022b */
        /* <DEDUP_REMOVED lines=8> */
[----:B---3--:R-:W-:Y:S01]  /*2c70*/  UMOV UR11, UR31 ;  /* 0x0000001f000b7c82 */ /* 0x008fe20008000000 */
[----:B-1----:R-:W-:Y:S05]  /*2c80*/  BRA.U UP0, `(.L_x_36) ;  /* 0xfffffff900ec7547 */ /* 0x002fea000b83ffff */
.L_x_30:
[----:B---34-:R-:W-:Y:S01]  /*2c90*/  SHF.L.U32 R3, R2, 0x1f, RZ ;  /* 0x0000001f02037819 */ /* 0x018fe200000006ff */
[----:B------:R-:W-:-:S03]  /*2ca0*/  NOP ;  /* 0x0000000000007918 */ /* 0x000fc60000000000 */
[----:B--2---:R-:W2:Y:S02]  /*2cb0*/  SYNCS.PHASECHK.TRANS64.TRYWAIT P0, [UR30+0x150], R3 ;  /* 0x00015003ff0075a7 */ /* 0x004ea4000800111e */
[----:B--2---:R-:W-:Y:S05]  /*2cc0*/  @!P0 BRA `(.L_x_37) ;  /* 0x0000006c00308947 */ /* 0x004fea0003800000 */
.L_x_143:
[----:B------:R-:W2:Y:S01]  /*2cd0*/  LDS.128 R4, [UR30+0x190] ;  /* 0x0001901eff047984 */ /* 0x000ea20008000c00 */
[----:B------:R-:W-:Y:S02]  /*2ce0*/  UIADD3 UR4, UPT, UPT, UR30, 0x158, URZ ;  /* 0x000001581e047890 */ /* 0x000fe4000fffe0ff */
[----:B------:R-:W-:Y:S01]  /*2cf0*/  UISETP.GE.AND UP0, UPT, UR39, 0x1, UPT ;  /* 0x000000012700788c */ /* 0x000fe2000bf06270 */
[----:B------:R-:W-:Y:S01]  /*2d00*/  @!PT LDS RZ, [RZ] ;  /* 0x00000000fffff984 */ /* 0x000fe20000000800 */
[----:B------:R-:W-:Y:S01]  /*2d10*/  @!PT LDS RZ, [RZ] ;  /* 0x00000000fffff984 */ /* 0x000fe20000000800 */
[----:B------:R-:W-:Y:S01]  /*2d20*/  @!PT LDS RZ, [RZ] ;  /* 0x00000000fffff984 */ /* 0x000fe20000000800 */
[----:B------:R-:W-:Y:S01]  /*2d30*/  @!PT LDS RZ, [RZ] ;  /* 0x00000000fffff984 */ /* 0x000fe20000000800 */
[----:B------:R3:W-:Y:S06]  /*2d40*/  MEMBAR.ALL.CTA ;  /* 0x0000000000007992 */ /* 0x0007ec0000008000 */
[----:B---3--:R-:W3:Y:S01]  /*2d50*/  FENCE.VIEW.ASYNC.S ;  /* 0x00000000000073c6 */ /* 0x008ee20000000000 */
[----:B------:R-:W-:-:S09]  /*2d60*/  UPRMT UR4, URZ, 0x654, UR4 ;  /* 0x00000654ff047896 */ /* 0x000fd20008000004 */
[----:B---3--:R-:W-:Y:S01]  /*2d70*/  SYNCS.ARRIVE.TRANS64.RED.A1T0 RZ, [UR4], RZ ;  /* 0x000000ffffff79a7 */ /* 0x008fe20008100404 */
[----:B--2---:R-:W-:-:S13]  /*2d80*/  LOP3.LUT P0, RZ, R6, 0x1, RZ, 0xc0, !PT ;  /* 0x0000000106ff7812 */ /* 0x004fda000780c0ff */
[----:B------:R-:W-:Y:S01]  /*2d90*/  VOTEU.ANY UP1, P0 ;  /* 0x0000000000ff7886 */ /* 0x000fe20000020100 */
[----:B------:R-:W-:-:S13]  /*2da0*/  PLOP3.LUT P0, PT, PT, PT, UP1, 0x80, 0x8 ;  /* 0x000000000008781c */ /* 0x000fda0003f0f018 */
[----:B-1----:R-:W-:Y:S02]  /*2db0*/  @P0 MOV R0, R4 ;  /* 0x0000000400000202 */ /* 0x002fe40000000f00 */
[----:B------:R-:W-:Y:S02]  /*2dc0*/  @P0 LOP3.LUT R4, R5, 0xffff, RZ, 0xc0, !PT ;  /* 0x0000ffff05040812 */ /* 0x000fe400078ec0ff */
[----:B------:R-:W-:Y:S02]  /*2dd0*/  @P0 R2UR UR6, R0 ;  /* 0x00000000000602ca */ /* 0x000fe400000e0000 */
[----:B------:R-:W-:-:S11]  /*2de0*/  @P0 R2UR UR5, R4 ;  /* 0x00000000040502ca */ /* 0x000fd600000e0000 */
[----:B------:R-:W-:Y:S02]  /*2df0*/  @UP1 UMOV UR53, UR6 ;  /* 0x0000000600351c82 */ /* 0x000fe40008000000 */
[----:B------:R-:W-:Y:S01]  /*2e00*/  @UP1 UMOV UR52, UR5 ;  /* 0x0000000500341c82 */ /* 0x000fe20008000000 */
[----:B------:R-:W-:Y:S05]  /*2e10*/  BRA.U !UP0, `(.L_x_38) ;  /* 0x0000000108d47547 */ /* 0x000fea000b800000 */
[----:B------:R-:W1:Y:S01]  /*2e20*/  LDCU.128 UR16, c[0x0][0xc10] ;  /* 0x00018200ff1077ac */ /* 0x000e620008000c00 */
[----:B------:R-:W2:Y:S01]  /*2e30*/  LDCU UR20, c[0x0][0xc20] ;  /* 0x00018400ff1477ac */ /* 0x000ea20008000800 */
[----:B------:R-:W3:Y:S01]  /*2e40*/  LDCU UR13, c[0x0][0xc0c] ;  /* 0x00018180ff0d77ac */ /* 0x000ee20008000800 */
[----:B------:R-:W4:Y:S01]  /*2e50*/  LDCU.64 UR14, c[0x0][0xc28] ;  /* 0x00018500ff0e77ac */ /* 0x000f220008000a00 */
[----:B------:R-:W-:Y:S02]  /*2e60*/  UISETP.NE.AND UP3, UPT, UR39, 0x1, UPT ;  /* 0x000000012700788c */ /* 0x000fe4000bf65270 */
[----:B-1----:R-:W-:Y:S02]  /*2e70*/  UIMAD.WIDE.U32 UR4, UR57, UR19, URZ ;  /* 0x00000013390472a5 */ /* 0x002fe4000f8e00ff */
[----:B------:R-:W-:Y:S02]  /*2e80*/  UIMAD.WIDE.U32 UR6, UR58, UR16, URZ ;  /* 0x000000103a0672a5 */ /* 0x000fe4000f8e00ff */
[----:B------:R-:W-:-:S02]  /*2e90*/  UISETP.NE.AND UP0, UPT, UR18, 0x1, UPT ;  /* 0x000000011200788c */ /* 0x000fc4000bf05270 */
[----:B------:R-:W-:Y:S01]  /*2ea0*/  UIMAD.WIDE.U32 UR10, UR52, UR19, URZ ;  /* 0x00000013340a72a5 */ /* 0x000fe2000f8e00ff */
[----:B------:R-:W-:Y:S01]  /*2eb0*/  UMOV UR4, UR5 ;  /* 0x0000000500047c82 */ /* 0x000fe20008000000 */
[----:B---3--:R-:W-:Y:S02]  /*2ec0*/  UISETP.NE.AND UP2, UPT, UR13, 0x1, UPT ;  /* 0x000000010d00788c */ /* 0x008fe4000bf45270 */
[----:B--2---:R-:W-:Y:S02]  /*2ed0*/  USHF.R.U32.HI UR5, URZ, UR20, UR4 ;  /* 0x00000014ff057299 */ /* 0x004fe40008011604 */
[----:B------:R-:W-:Y:S01]  /*2ee0*/  UIMAD.WIDE.U32 UR8, UR53, UR16, URZ ;  /* 0x00000010350872a5 */ /* 0x000fe2000f8e00ff */
[----:B------:R-:W-:Y:S01]  /*2ef0*/  UMOV UR4, UR7 ;  /* 0x0000000700047c82 */ /* 0x000fe20008000000 */
[----:B------:R-:W-:Y:S02]  /*2f00*/  USEL UR5, UR57, UR5, !UP0 ;  /* 0x0000000539057287 */ /* 0x000fe4000c000000 */
[----:B------:R-:W-:-:S02]  /*2f10*/  USHF.R.U32.HI UR4, URZ, UR17, UR4 ;  /* 0x00000011ff047299 */ /* 0x000fc40008011604 */
[----:B----4-:R-:W-:Y:S02]  /*2f20*/  UIMAD.WIDE.U32 UR6, UR5, UR14, URZ ;  /* 0x0000000e050672a5 */ /* 0x010fe4000f8e00ff */
[----:B------:R-:W-:Y:S01]  /*2f30*/  USEL UR12, UR58, UR4, !UP2 ;  /* 0x000000043a0c7287 */ /* 0x000fe2000d000000 */
[----:B------:R-:W-:Y:S02]  /*2f40*/  UMOV UR8, UR9 ;  /* 0x0000000900087c82 */ /* 0x000fe40008000000 */
[----:B------:R-:W-:Y:S01]  /*2f50*/  UMOV UR4, UR11 ;  /* 0x0000000b00047c82 */ /* 0x000fe20008000000 */
[----:B------:R-:W-:Y:S01]  /*2f60*/  UIMAD.WIDE.U32 UR10, UR12, UR14, URZ ;  /* 0x0000000e0c0a72a5 */ /* 0x000fe2000f8e00ff */
[----:B------:R-:W-:Y:S01]  /*2f70*/  UMOV UR6, UR7 ;  /* 0x0000000700067c82 */ /* 0x000fe20008000000 */
[----:B------:R-:W-:Y:S02]  /*2f80*/  USHF.R.U32.HI UR4, URZ, UR20, UR4 ;  /* 0x00000014ff047299 */ /* 0x000fe40008011604 */
[----:B------:R-:W-:-:S02]  /*2f90*/  @UP3 USHF.R.U32.HI UR5, URZ, UR15, UR6 ;  /* 0x0000000fff053299 */ /* 0x000fc40008011606 */
[----:B------:R-:W-:Y:S01]  /*2fa0*/  USHF.R.U32.HI UR17, URZ, UR17, UR8 ;  /* 0x00000011ff117299 */ /* 0x000fe20008011608 */
[----:B------:R-:W-:Y:S01]  /*2fb0*/  UMOV UR6, UR11 ;  /* 0x0000000b00067c82 */ /* 0x000fe20008000000 */
[----:B------:R-:W-:Y:S02]  /*2fc0*/  USEL UR4, UR52, UR4, !UP0 ;  /* 0x0000000434047287 */ /* 0x000fe4000c000000 */
[----:B------:R-:W-:Y:S02]  /*2fd0*/  @UP3 USHF.R.U32.HI UR12, URZ, UR15, UR6 ;  /* 0x0000000fff0c3299 */ /* 0x000fe40008011606 */
[----:B------:R-:W-:Y:S02]  /*2fe0*/  UIMAD UR6, UR39, UR5, URZ ;  /* 0x00000005270672a4 */ /* 0x000fe4000f8e02ff */
[----:B------:R-:W-:Y:S02]  /*2ff0*/  USEL UR5, UR53, UR17, !UP2 ;  /* 0x0000001135057287 */ /* 0x000fe4000d000000 */
[----:B------:R-:W-:-:S02]  /*3000*/  UIMAD UR8, UR39, UR12, URZ ;  /* 0x0000000c270872a4 */ /* 0x000fc4000f8e02ff */
[----:B------:R-:W-:Y:S02]  /*3010*/  UISETP.GE.AND UP0, UPT, UR4, UR6, UPT ;  /* 0x000000060400728c */ /* 0x000fe4000bf06270 */
[----:B------:R-:W-:Y:S02]  /*3020*/  UIMAD.WIDE.U32 UR6, UR4, UR14, URZ ;  /* 0x0000000e040672a5 */ /* 0x000fe4000f8e00ff */
[----:B------:R-:W-:Y:S02]  /*3030*/  UISETP.GE.OR UP0, UPT, UR5, UR8, UP0 ;  /* 0x000000080500728c */ /* 0x000fe40008706670 */
[----:B------:R-:W-:Y:S02]  /*3040*/  UIMAD.WIDE.U32 UR8, UR5, UR14, URZ ;  /* 0x0000000e050872a5 */ /* 0x000fe4000f8e00ff */
[----:B------:R-:W-:Y:S01]  /*3050*/  UIADD3 UR10, UPT, UPT, -UR4, URZ, URZ ;  /* 0x000000ff040a7290 */ /* 0x000fe2000fffe1ff */
[----:B------:R-:W-:Y:S02]  /*3060*/  UMOV UR6, UR7 ;  /* 0x0000000700067c82 */ /* 0x000fe40008000000 */
[----:B------:R-:W-:-:S02]  /*3070*/  USHF.R.U32.HI UR6, URZ, UR15, UR6 ;  /* 0x0000000fff067299 */ /* 0x000fc40008011606 */
[----:B------:R-:W-:Y:S02]  /*3080*/  UIMAD UR10, UR18, UR10, UR52 ;  /* 0x0000000a120a72a4 */ /* 0x000fe4000f8e0234 */
[----:B------:R-:W-:Y:S01]  /*3090*/  USEL UR6, UR4, UR6, !UP3 ;  /* 0x0000000604067287 */ /* 0x000fe2000d800000 */
[----:B------:R-:W-:Y:S01]  /*30a0*/  @!UP0 UMOV UR7, UR9 ;  /* 0x0000000900078c82 */ /* 0x000fe20008000000 */
[----:B------:R-:W-:Y:S02]  /*30b0*/  UIADD3 UR9, UPT, UPT, -UR5, URZ, URZ ;  /* 0x000000ff05097290 */ /* 0x000fe4000fffe1ff */
[----:B------:R-:W-:Y:S02]  /*30c0*/  @!UP0 USHF.R.U32.HI UR7, URZ, UR15, UR7 ;  /* 0x0000000fff078299 */ /* 0x000fe40008011607 */
[----:B------:R-:W-:Y:S02]  /*30d0*/  UIADD3 UR8, UPT, UPT, -UR6, URZ, URZ ;  /* 0x000000ff06087290 */ /* 0x000fe4000fffe1ff */
[----:B------:R-:W-:-:S02]  /*30e0*/  @!UP0 USEL UR7, UR5, UR7, !UP3 ;  /* 0x0000000705078287 */ /* 0x000fc4000d800000 */
[----:B------:R-:W-:Y:S02]  /*30f0*/  UIMAD UR8, UR39, UR8, UR4 ;  /* 0x00000008270872a4 */ /* 0x000fe4000f8e0204 */
[----:B------:R-:W-:Y:S02]  /*3100*/  @!UP0 UIADD3 UR6, UPT, UPT, UR6, -UR7, URZ ;  /* 0x8000000706068290 */ /* 0x000fe4000fffe0ff */
[----:B------:R-:W-:Y:S02]  /*3110*/  @!UP0 UIMAD UR7, UR8, UR12, UR7 ;  /* 0x0000000c080782a4 */ /* 0x000fe4000f8e0207 */
[----:B------:R-:W-:Y:S02]  /*3120*/  @!UP0 UIMAD UR4, UR39, UR6, UR5 ;  /* 0x00000006270482a4 */ /* 0x000fe4000f8e0205 */
[----:B------:R-:W-:Y:S02]  /*3130*/  UIMAD UR6, UR13, UR9, UR53 ;  /* 0x000000090d0672a4 */ /* 0x000fe4000f8e0235 */
[----:B------:R-:W-:Y:S01]  /*3140*/  UIMAD UR52, UR4, UR18, UR10 ;  /* 0x00000012043472a4 */ /* 0x000fe2000f8e020a */
[----:B------:R-:W-:-:S02]  /*3150*/  @!UP0 UMOV UR5, UR7 ;  /* 0x0000000700058c82 */ /* 0x000fc40008000000 */
[----:B------:R-:W-:-:S12]  /*3160*/  UIMAD UR53, UR5, UR13, UR6 ;  /* 0x0000000d053572a4 */ /* 0x000fd8000f8e0206 */
.L_x_38:
[----:B------:R-:W1:Y:S02]  /*3170*/  LDCU UR4, c[0x0][0xc30] ;  /* 0x00018600ff0477ac */ /* 0x000e640008000800 */
[----:B-1----:R-:W-:-:S09]  /*3180*/  UISETP.NE.AND UP0, UPT, UR4, 0x1, UPT ;  /* 0x000000010400788c */ /* 0x002fd2000bf05270 */
[----:B------:R-:W-:Y:S05]  /*3190*/  BRA.U UP0, `(.L_x_39) ;  /* 0x0000000100447547 */ /* 0x000fea000b800000 */
[----:B------:R-:W1:Y:S01]  /*31a0*/  LDCU.128 UR8, c[0x0][0xc10] ;  /* 0x00018200ff0877ac */ /* 0x000e620008000c00 */
[----:B------:R-:W2:Y:S01]  /*31b0*/  LDCU UR12, c[0x0][0xc0c] ;  /* 0x00018180ff0c77ac */ /* 0x000ea20008000800 */
[----:B------:R-:W3:Y:S01]  /*31c0*/  LDCU UR13, c[0x0][0xc20] ;  /* 0x00018400ff0d77ac */ /* 0x000ee20008000800 */
[----:B-1----:R-:W-:Y:S02]  /*31d0*/  UIMAD.WIDE.U32 UR6, UR53, UR8, URZ ;  /* 0x00000008350672a5 */ /* 0x002fe4000f8e00ff */
[----:B------:R-:W-:Y:S02]  /*31e0*/  UIMAD.WIDE.U32 UR4, UR52, UR11, URZ ;  /* 0x0000000b340472a5 */ /* 0x000fe4000f8e00ff */
[----:B--2---:R-:W-:Y:S02]  /*31f0*/  UISETP.NE.AND UP2, UPT, UR12, 0x1, UPT ;  /* 0x000000010c00788c */ /* 0x004fe4000bf45270 */
[----:B------:R-:W-:Y:S01]  /*3200*/  UISETP.NE.AND UP0, UPT, UR10, 0x1, UPT ;  /* 0x000000010a00788c */ /* 0x000fe2000bf05270 */
[----:B------:R-:W-:-:S02]  /*3210*/  UMOV UR6, UR7 ;  /* 0x0000000700067c82 */ /* 0x000fc40008000000 */
[----:B------:R-:W-:Y:S01]  /*3220*/  UMOV UR4, UR5 ;  /* 0x0000000500047c82 */ /* 0x000fe20008000000 */
[----:B------:R-:W-:Y:S02]  /*3230*/  USHF.R.U32.HI UR6, URZ, UR9, UR6 ;  /* 0x00000009ff067299 */ /* 0x000fe40008011606 */
[----:B---3--:R-:W-:Y:S02]  /*3240*/  USHF.R.U32.HI UR4, URZ, UR13, UR4 ;  /* 0x0000000dff047299 */ /* 0x008fe40008011604 */
[----:B------:R-:W-:Y:S02]  /*3250*/  USEL UR5, UR53, UR6, !UP2 ;  /* 0x0000000635057287 */ /* 0x000fe4000d000000 */
[----:B------:R-:W-:-:S04]  /*3260*/  USEL UR4, UR52, UR4, !UP0 ;  /* 0x0000000434047287 */ /* 0x000fc8000c000000 */
[----:B------:R-:W-:Y:S02]  /*3270*/  UIADD3 UR6, UPT, UPT, UR5, -UR4, URZ ;  /* 0x8000000405067290 */ /* 0x000fe4000fffe0ff */
[----:B------:R-:W-:Y:S02]  /*3280*/  UIADD3 UR4, UPT, UPT, -UR5, UR4, URZ ;  /* 0x0000000405047290 */ /* 0x000fe4000fffe1ff */
[----:B------:R-:W-:Y:S02]  /*3290*/  UIMAD UR52, UR6, UR10, UR52 ;  /* 0x0000000a063472a4 */ /* 0x000fe4000f8e0234 */
[----:B------:R-:W-:-:S12]  /*32a0*/  UIMAD UR53, UR4, UR12, UR53 ;  /* 0x0000000c043572a4 */ /* 0x000fd8000f8e0235 */
.L_x_39:
[----:B------:R-:W-:Y:S02]  /*32b0*/  R2UR UR5, R51 ;  /* 0x00000000330572ca */ /* 0x000fe400000e0000 */
[----:B------:R-:W-:Y:S02]  /*32c0*/  R2UR UR4, R50 ;  /* 0x00000000320472ca */ /* 0x000fe400000e0000 */
[----:B------:R-:W-:Y:S02]  /*32d0*/  PLOP3.LUT P1, PT, PT, PT, PT, 0x80, 0x8 ;  /* 0x000000000008781c */ /* 0x000fe40003f2f070 */
[----:B------:R-:W-:-:S07]  /*32e0*/  LOP3.LUT R2, R2, 0x1, RZ, 0x3c, !PT ;  /* 0x0000000102027812 */ /* 0x000fce00078e3cff */
[----:B------:R-:W-:Y:S02]  /*32f0*/  UIADD3 UR20, UPT, UPT, UR53, UR5, URZ ;  /* 0x0000000535147290 */ /* 0x000fe4000fffe0ff */
[----:B------:R-:W-:Y:S01]  /*3300*/  UIADD3 UR18, UPT, UPT, UR52, UR4, URZ ;  /* 0x0000000434127290 */ /* 0x000fe2000fffe0ff */
[----:B------:R-:W-:Y:S11]  /*3310*/  BRA.U UP1, `(.L_x_40) ;  /* 0xffffffe501947547 */ /* 0x000ff6000b83ffff */
[----:B------:R-:W-:Y:S01]  /*3320*/  UIADD3 UR30, UPT, UPT, UR30, 0x88, URZ ;  /* 0x000000881e1e7890 */ /* 0x000fe2000fffe0ff */
[----:B------:R-:W-:-:S03]  /*3330*/  MOV R2, UR29 ;  /* 0x0000001d00027c02 */ /* 0x000fc60008000f00 */
[----:B------:R-:W-:Y:S01]  /*3340*/  ULEA UR4, UR31, UR30, 0x3 ;  /* 0x0000001e1f047291 */ /* 0x000fe2000f8e18ff */
[----:B------:R-:W-:-:S08]  /*3350*/  SHF.L.U32 R2, R2, 0x1f, RZ ;  /* 0x0000001f02027819 */ /* 0x000fd000000006ff */
[----:B------:R-:W1:Y:S02]  /*3360*/  SYNCS.PHASECHK.TRANS64.TRYWAIT P0, [UR4], R2 ;  /* 0x00000002ff0075a7 */ /* 0x000e640008001104 */
[----:B-1----:R-:W-:Y:S05]  /*3370*/  @!P0 BRA `(.L_x_41) ;  /* 0x00000064009c8947 */ /* 0x002fea0003800000 */
.L_x_145:
[----:B------:R-:W-:-:S04]  /*3380*/  UIADD3 UR4, UPT, UPT, UR31, 0x1, URZ ;  /* 0x000000011f047890 */ /* 0x000fc8000fffe0ff */
[----:B------:R-:W-:-:S04]  /*3390*/  UISETP.NE.AND UP0, UPT, UR4, 0x11, UPT ;  /* 0x000000110400788c */ /* 0x000fc8000bf05270 */
[----:B------:R-:W-:Y:S02]  /*33a0*/  USEL UR5, URZ, 0x1, UP0 ;  /* 0x00000001ff057887 */ /* 0x000fe40008000000 */
[----:B------:R-:W-:Y:S02]  /*33b0*/  USEL UR4, UR4, URZ, UP0 ;  /* 0x000000ff04047287 */ /* 0x000fe40008000000 */
[----:B------:R-:W-:Y:S02]  /*33c0*/  ULOP3.LUT UR6, UR29, UR5, URZ, 0x3c, !UPT ;  /* 0x000000051d067292 */ /* 0x000fe4000f8e3cff */
[----:B------:R-:W-:-:S04]  /*33d0*/  ULEA UR5, UR4, UR30, 0x3 ;  /* 0x0000001e04057291 */ /* 0x000fc8000f8e18ff */
[----:B-1----:R-:W-:-:S04]  /*33e0*/  MOV R2, UR6 ;  /* 0x0000000600027c02 */ /* 0x002fc80008000f00 */
[----:B------:R-:W-:-:S04]  /*33f0*/  SHF.L.U32 R2, R2, 0x1f, RZ ;  /* 0x0000001f02027819 */ /* 0x000fc800000006ff */
[----:B------:R-:W1:Y:S02]  /*3400*/  SYNCS.PHASECHK.TRANS64.TRYWAIT P0, [UR5], R2 ;  /* 0x00000002ff0075a7 */ /* 0x000e640008001105 */
[----:B-1----:R-:W-:Y:S05]  /*3410*/  @!P0 BRA `(.L_x_42) ;  /* 0x00000064008c8947 */ /* 0x002fea0003800000 */
.L_x_147:
        /* <DEDUP_REMOVED lines=10> */
.L_x_149:
        /* <DEDUP_REMOVED lines=10> */
.L_x_151:
        /* <DEDUP_REMOVED lines=10> */
.L_x_153:
        /* <DEDUP_REMOVED lines=10> */
.L_x_155:
        /* <DEDUP_REMOVED lines=10> */
.L_x_157:
        /* <DEDUP_REMOVED lines=10> */
.L_x_159:
        /* <DEDUP_REMOVED lines=10> */
.L_x_161:
        /* <DEDUP_REMOVED lines=10> */
.L_x_163:
        /* <DEDUP_REMOVED lines=10> */
.L_x_165:
        /* <DEDUP_REMOVED lines=10> */
.L_x_167:
        /* <DEDUP_REMOVED lines=10> */
.L_x_169:
        /* <DEDUP_REMOVED lines=10> */
.L_x_171:
        /* <DEDUP_REMOVED lines=10> */
.L_x_173:
        /* <DEDUP_REMOVED lines=10> */
.L_x_175:
[----:B------:R-:W-:-:S04]  /*3ce0*/  UIADD3 UR4, UPT, UPT, UR4, 0x1, URZ ;  /* 0x0000000104047890 */ /* 0x000fc8000fffe0ff */
[----:B------:R-:W-:-:S04]  /*3cf0*/  UISETP.NE.AND UP0, UPT, UR4, 0x11, UPT ;  /* 0x000000110400788c */ /* 0x000fc8000bf05270 */
[----:B------:R-:W-:Y:S02]  /*3d00*/  USEL UR5, URZ, 0x1, UP0 ;  /* 0x00000001ff057887 */ /* 0x000fe40008000000 */
[----:B------:R-:W-:Y:S02]  /*3d10*/  USEL UR4, UR4, URZ, UP0 ;  /* 0x000000ff04047287 */ /* 0x000fe40008000000 */
[----:B------:R-:W-:Y:S02]  /*3d20*/  ULOP3.LUT UR5, UR6, UR5, URZ, 0x3c, !UPT ;  /* 0x0000000506057292 */ /* 0x000fe4000f8e3cff */
[----:B------:R-:W-:-:S04]  /*3d30*/  ULEA UR4, UR4, UR30, 0x3 ;  /* 0x0000001e04047291 */ /* 0x000fc8000f8e18ff */
[----:B-1----:R-:W-:Y:S02]  /*3d40*/  IMAD.U32 R2, RZ, RZ, UR5 ;  /* 0x00000005ff027e24 */ /* 0x002fe4000f8e00ff */
[----:B------:R-:W-:-:S03]  /*3d50*/  MOV R0, UR4 ;  /* 0x0000000400007c02 */ /* 0x000fc60008000f00 */
[----:B------:R-:W-:-:S07]  /*3d60*/  SHF.L.U32 R2, R2, 0x1f, RZ ;  /* 0x0000001f02027819 */ /* 0x000fce00000006ff */
.L_x_57:
[----:B-1----:R1:W2:Y:S02]  /*3d70*/  SYNCS.PHASECHK.TRANS64.TRYWAIT P0, [R0+URZ], R2 ;  /* 0x00000002000075a7 */ /* 0x0022a400080011ff */
[----:B--2---:R-:W-:Y:S05]  /*3d80*/  @!P0 NANOSLEEP.SYNCS 0x989680 ;  /* 0x009896800000895d */ /* 0x004fea0003900000 */
[----:B------:R-:W2:Y:S02]  /*3d90*/  @!P0 SYNCS.PHASECHK.TRANS64 P0, [R0+URZ], R2 ;  /* 0x00000002000085a7 */ /* 0x000ea400080010ff */
[----:B--2---:R-:W-:Y:S05]  /*3da0*/  @P0 EXIT ;  /* 0x000000000000094d */ /* 0x004fea0003800000 */
[----:B------:R-:W-:Y:S05]  /*3db0*/  BRA `(.L_x_57) ;  /* 0xfffffffc00ec7947 */ /* 0x000fea000383ffff */
.L_x_22:
[----:B------:R-:W2:Y:S02]  /*3dc0*/  S2UR UR4, SR_CgaCtaId ;  /* 0x00000000000479c3 */ /* 0x000ea40000008800 */
[----:B--2---:R-:W-:-:S04]  /*3dd0*/  UISETP.NE.AND UP0, UPT, UR4, URZ, UPT ;  /* 0x000000ff0400728c */ /* 0x004fc8000bf05270 */
[----:B------:R-:W-:-:S09]  /*3de0*/  UISETP.NE.OR UP0, UPT, UR19, 0x1, UP0 ;  /* 0x000000011300788c */ /* 0x000fd20008705670 */
[----:B------:R-:W-:Y:S05]  /*3df0*/  BRA.U UP0, `(.L_x_58) ;  /* 0x0000000100b47547 */ /* 0x000fea000b800000 */
[----:B------:R-:W2:Y:S01]  /*3e00*/  S2UR UR5, SR_CgaCtaId ;  /* 0x00000000000579c3 */ /* 0x000ea20000008800 */
[----:B------:R-:W-:Y:S01]  /*3e10*/  UMOV UR4, 0x400 ;  /* 0x0000040000047882 */ /* 0x000fe20000000000 */
[----:B------:R-:W-:Y:S01]  /*3e20*/  HFMA2 R2, -RZ, RZ, 0, 5.9604644775390625e-08 ;  /* 0x00000001ff027431 */ /* 0x000fe200000001ff */
[----:B------:R-:W-:Y:S01]  /*3e30*/  ISETP.GE.U32.AND P0, PT, R3, 0x2, PT ;  /* 0x000000020300780c */ /* 0x000fe20003f06070 */
[----:B------:R-:W-:Y:S01]  /*3e40*/  IMAD.MOV.U32 R8, RZ, RZ, RZ ;  /* 0x000000ffff087224 */ /* 0x000fe200078e00ff */
[----:B--2---:R-:W-:-:S04]  /*3e50*/  ULEA UR4, UR5, UR4, 0x18 ;  /* 0x0000000405047291 */ /* 0x004fc8000f8ec0ff */
[----:B------:R-:W-:Y:S02]  /*3e60*/  UIADD3 UR5, UPT, UPT, UR4, 0x158, URZ ;  /* 0x0000015804057890 */ /* 0x000fe4000fffe0ff */
[----:B------:R-:W-:Y:S02]  /*3e70*/  UIADD3 UR8, UPT, UPT, UR4, 0x150, URZ ;  /* 0x0000015004087890 */ /* 0x000fe4000fffe0ff */
[----:B------:R-:W-:-:S12]  /*3e80*/  UPRMT UR5, URZ, 0x654, UR5 ;  /* 0x00000654ff057896 */ /* 0x000fd80008000005 */
.L_x_61:
[----:B------:R-:W-:Y:S01]  /*3e90*/  SHF.L.U32 R6, R2, 0x1f, RZ ;  /* 0x0000001f02067819 */ /* 0x000fe200000006ff */
[----:B------:R-:W-:Y:S02]  /*3ea0*/  IMAD.U32 R4, RZ, RZ, UR8 ;  /* 0x00000008ff047e24 */ /* 0x000fe4000f8e00ff */
[----:B------:R-:W-:Y:S01]  /*3eb0*/  @!P0 IMAD.MOV.U32 R5, RZ, RZ, 0x10 ;  /* 0x00000010ff058424 */ /* 0x000fe200078e00ff */
[----:B------:R-:W2:Y:S02]  /*3ec0*/  SYNCS.PHASECHK.TRANS64.TRYWAIT P1, [UR4+0x158], R6 ;  /* 0x00015806ff0075a7 */ /* 0x000ea40008021104 */
[----:B------:R-:W-:-:S04]  /*3ed0*/  PRMT R4, R3, 0x654, R4 ;  /* 0x0000065403047816 */ /* 0x000fc80000000004 */
[----:B------:R-:W-:Y:S01]  /*3ee0*/  SEL R0, R4, R0, !P0 ;  /* 0x0000000004007207 */ /* 0x000fe20004000000 */
[----:B--2---:R-:W-:Y:S06]  /*3ef0*/  @!P1 BRA `(.L_x_59) ;  /* 0x00000060003c9947 */ /* 0x004fec0003800000 */
.L_x_177:
[----:B------:R-:W-:Y:S01]  /*3f00*/  UIADD3 UR6, UPT, UPT, UR4, 0x190, URZ ;  /* 0x0000019004067890 */ /* 0x000fe2000fffe0ff */
[----:B------:R3:W-:Y:S01]  /*3f10*/  @!P0 SYNCS.ARRIVE.TRANS64.RED RZ, [R0+URZ], R5 ;  /* 0x0000000500ff89a7 */ /* 0x0007e200080004ff */
[----:B------:R-:W-:Y:S01]  /*3f20*/  UIADD3 UR7, UPT, UPT, UR4, 0x150, URZ ;  /* 0x0000015004077890 */ /* 0x000fe2000fffe0ff */
[----:B------:R-:W-:-:S08]  /*3f30*/  LOP3.LUT R2, R2, 0x1, RZ, 0x3c, !PT ;  /* 0x0000000102027812 */ /* 0x000fd000078e3cff */
[----:B------:R-:W-:Y:S06]  /*3f40*/  UGETNEXTWORKID.BROADCAST [UR6], [UR7] ;  /* 0x00000000060073ca */ /* 0x000fec0008000100 */
[----:B---3--:R-:W-:-:S04]  /*3f50*/  SHF.L.U32 R5, R8, 0x1f, RZ ;  /* 0x0000001f08057819 */ /* 0x008fc800000006ff */
[----:B------:R-:W3:Y:S02]  /*3f60*/  SYNCS.PHASECHK.TRANS64.TRYWAIT P1, [UR4+0x150], R5 ;  /* 0x00015005ff0075a7 */ /* 0x000ee40008021104 */
[----:B---3--:R-:W-:Y:S05]  /*3f70*/  @!P1 BRA `(.L_x_60) ;  /* 0x0000006000349947 */ /* 0x008fea0003800000 */
.L_x_179:
[----:B--2---:R-:W2:Y:S01]  /*3f80*/  LDS.128 R4, [UR4+0x190] ;  /* 0x00019004ff047984 */ /* 0x004ea20008000c00 */
[----:B------:R-:W-:Y:S01]  /*3f90*/  LOP3.LUT R8, R8, 0x1, RZ, 0x3c, !PT ;  /* 0x0000000108087812 */ /* 0x000fe200078e3cff */
[----:B------:R-:W-:Y:S01]  /*3fa0*/  @!PT LDS RZ, [RZ] ;  /* 0x00000000fffff984 */ /* 0x000fe20000000800 */
[----:B------:R-:W-:Y:S01]  /*3fb0*/  @!PT LDS RZ, [RZ] ;  /* 0x00000000fffff984 */ /* 0x000fe20000000800 */
[----:B------:R-:W-:Y:S01]  /*3fc0*/  @!PT LDS RZ, [RZ] ;  /* 0x00000000fffff984 */ /* 0x000fe20000000800 */
[----:B------:R-:W-:Y:S01]  /*3fd0*/  @!PT LDS RZ, [RZ] ;  /* 0x00000000fffff984 */ /* 0x000fe20000000800 */
[----:B------:R3:W-:Y:S06]  /*3fe0*/  MEMBAR.ALL.CTA ;  /* 0x0000000000007992 */ /* 0x0007ec0000008000 */
[----:B---3--:R-:W3:Y:S02]  /*3ff0*/  FENCE.VIEW.ASYNC.S ;  /* 0x00000000000073c6 */ /* 0x008ee40000000000 */
[----:B---3--:R-:W-:Y:S01]  /*4000*/  SYNCS.ARRIVE.TRANS64.RED.A1T0 RZ, [UR5], RZ ;  /* 0x000000ffffff79a7 */ /* 0x008fe20008100405 */
[----:B--2---:R-:W-:-:S13]  /*4010*/  LOP3.LUT P1, RZ, R6, 0x1, RZ, 0xc0, !PT ;  /* 0x0000000106ff7812 */ /* 0x004fda000782c0ff */
[----:B------:R-:W-:Y:S05]  /*4020*/  @P1 BRA `(.L_x_61) ;  /* 0xfffffffc00981947 */ /* 0x000fea000383ffff */
[----:B------:R-:W-:-:S04]  /*4030*/  SHF.L.U32 R0, R2, 0x1f, RZ ;  /* 0x0000001f02007819 */ /* 0x000fc800000006ff */
[----:B------:R-:W2:Y:S02]  /*4040*/  SYNCS.PHASECHK.TRANS64 P0, [UR4+0x158], R0 ;  /* 0x00015800ff0075a7 */ /* 0x000ea40008001004 */
[----:B-12---:R-:W-:Y:S05]  /*4050*/  @P0 EXIT ;  /* 0x000000000000094d */ /* 0x006fea0003800000 */
[----:B------:R-:W-:-:S07]  /*4060*/  MOV R0, UR4 ;  /* 0x0000000400007c02 */ /* 0x000fce0008000f00 */
.L_x_62:
[----:B-1----:R-:W-:-:S04]  /*4070*/  SHF.L.U32 R3, R2, 0x1f, RZ ;  /* 0x0000001f02037819 */ /* 0x002fc800000006ff */
[----:B------:R1:W2:Y:S03]  /*4080*/  SYNCS.PHASECHK.TRANS64.TRYWAIT P0, [R0+URZ+0x158], R3 ;  /* 0x00015803000075a7 */ /* 0x0002a600080011ff */
[----:B--2---:R-:W-:Y:S05]  /*4090*/  @!P0 NANOSLEEP.SYNCS 0x989680 ;  /* 0x009896800000895d */ /* 0x004fea0003900000 */
[----:B------:R-:W2:Y:S02]  /*40a0*/  @!P0 SYNCS.PHASECHK.TRANS64 P0, [R0+URZ+0x158], R3 ;  /* 0x00015803000085a7 */ /* 0x000ea400080010ff */
[----:B--2---:R-:W-:Y:S05]  /*40b0*/  @P0 EXIT ;  /* 0x000000000000094d */ /* 0x004fea0003800000 */
[----:B------:R-:W-:Y:S05]  /*40c0*/  BRA `(.L_x_62) ;  /* 0xfffffffc00e87947 */ /* 0x000fea000383ffff */
.L_x_58:
[----:B------:R-:W-:Y:S05]  /*40d0*/  BRA.U UP4, `(.L_x_63) ;  /* 0x00000011049c7547 */ /* 0x000fea000b800000 */
[----:B------:R-:W2:Y:S01]  /*40e0*/  S2UR UR4, SR_CgaCtaId ;  /* 0x00000000000479c3 */ /* 0x000ea20000008800 */
[----:B------:R-:W-:Y:S01]  /*40f0*/  UMOV UR5, 0x40 ;  /* 0x0000004000057882 */ /* 0x000fe20000000000 */
[----:B------:R-:W-:Y:S01]  /*4100*/  NOP ;  /* 0x0000000000007918 */ /* 0x000fe20000000000 */
[----:B------:R-:W-:Y:S01]  /*4110*/  UMOV UR6, 0x400 ;  /* 0x0000040000067882 */ /* 0x000fe20000000000 */
[----:B--2---:R-:W-:Y:S02]  /*4120*/  ULEA UR5, UR4, UR5, 0x18 ;  /* 0x0000000504057291 */ /* 0x004fe4000f8ec0ff */
[----:B------:R-:W-:-:S07]  /*4130*/  ULEA UR6, UR4, UR6, 0x18 ;  /* 0x0000000604067291 */ /* 0x000fce000f8ec0ff */
[----:B------:R-:W2:Y:S02]  /*4140*/  LDS.U8 R3, [UR5+0x1c] ;  /* 0x00001c05ff037984 */ /* 0x000ea40008000000 */
[----:B--2---:R-:W-:-:S13]  /*4150*/  ISETP.NE.AND P0, PT, R3, RZ, PT ;  /* 0x000000ff0300720c */ /* 0x004fda0003f05270 */
[----:B------:R-:W-:Y:S05]  /*4160*/  @P0 BRA `(.L_x_64) ;  /* 0x0000000400080947 */ /* 0x000fea0003800000 */
[----:B------:R-:W-:Y:S02]  /*4170*/  UISETP.NE.U32.AND UP1, UPT, UR41, 0x1, UPT ;  /* 0x000000012900788c */ /* 0x000fe4000bf25070 */
[----:B------:R-:W-:-:S07]  /*4180*/  UIADD3 UR7, UPT, UPT, UR5, 0x8, URZ ;  /* 0x0000000805077890 */ /* 0x000fce000fffe0ff */
[----:B------:R-:W-:Y:S05]  /*4190*/  BRA.U !UP1, `(.L_x_65) ;  /* 0x00000001099c7547 */ /* 0x000fea000b800000 */
[----:B------:R-:W-:Y:S01]  /*41a0*/  ELECT P0, URZ, PT ;  /* 0x0000000000ff782f */ /* 0x000fe20003800000 */
[----:B------:R-:W-:-:S12]  /*41b0*/  BSSY B0, `(.L_x_65) ;  /* 0x0000025000007945 */ /* 0x000fd80003800000 */
[----:B------:R-:W-:Y:S05]  /*41c0*/  @!P0 BRA `(.L_x_66) ;  /* 0x00000000008c8947 */ /* 0x000fea0003800000 */
[----:B------:R-:W-:-:S05]  /*41d0*/  UMOV UR4, 0x10 ;  /* 0x0000001000047882 */ /* 0x000fca0000000000 */
[----:B------:R-:W-:Y:S04]  /*41e0*/  DEPBAR.LE SB2, 0x36 ;  /* 0x0000ad800000791a */ /* 0x000fe80000000000 */
[----:B------:R-:W2:Y:S02]  /*41f0*/  UTCATOMSWS.2CTA.FIND_AND_SET.ALIGN UP0, UR4, UR4 ;  /* 0x00000004000475e3 */ /* 0x000ea40008200800 */
[----:B--2---:R-:W-:Y:S01]  /*4200*/  MOV R10, UR4 ;  /* 0x00000004000a7c02 */ /* 0x004fe20008000f00 */
[----:B------:R-:W-:Y:S06]  /*4210*/  BRA.U UP0, `(.L_x_67) ;  /* 0x0000000100187547 */ /* 0x000fec000b800000 */
.L_x_68:
[----:B------:R-:W-:Y:S05]  /*4220*/  NANOSLEEP 0x64 ;  /* 0x000000640000795d */ /* 0x000fea0003800000 */
[----:B------:R-:W-:-:S05]  /*4230*/  UMOV UR4, 0x10 ;  /* 0x0000001000047882 */ /* 0x000fca0000000000 */
[----:B------:R-:W-:Y:S04]  /*4240*/  DEPBAR.LE SB2, 0x36 ;  /* 0x0000ad800000791a */ /* 0x000fe80000000000 */
[----:B------:R-:W2:Y:S02]  /*4250*/  UTCATOMSWS.2CTA.FIND_AND_SET.ALIGN UP0, UR4, UR4 ;  /* 0x00000004000475e3 */ /* 0x000ea40008200800 */
[----:B--2---:R-:W-:Y:S01]  /*4260*/  MOV R10, UR4 ;  /* 0x00000004000a7c02 */ /* 0x004fe20008000f00 */
[----:B------:R-:W-:Y:S05]  /*4270*/  BRA.U !UP0, `(.L_x_68) ;  /* 0xfffffffd08e87547 */ /* 0x000fea000b83ffff */
.L_x_67:
[----:B------:R-:W2:Y:S01]  /*4280*/  LDS R6, [UR5+0x10] ;  /* 0x00001005ff067984 */ /* 0x000ea20008000800 */
[----:B------:R-:W-:Y:S01]  /*4290*/  IMAD.U32 R3, RZ, RZ, UR6 ;  /* 0x00000006ff037e24 */ /* 0x000fe2000f8e00ff */
[----:B------:R-:W-:-:S03]  /*42a0*/  MOV R4, UR40 ;  /* 0x0000002800047c02 */ /* 0x000fc60008000f00 */
[----:B------:R-:W-:Y:S01]  /*42b0*/  VIADD R3, R3, 0x1a0 ;  /* 0x000001a003037836 */ /* 0x000fe20000000000 */
[----:B--2---:R-:W-:-:S04]  /*42c0*/  SHF.L.U32 R6, R6, 0x1f, RZ ;  /* 0x0000001f06067819 */ /* 0x004fc800000006ff */
[----:B------:R-:W2:Y:S02]  /*42d0*/  SYNCS.PHASECHK.TRANS64.TRYWAIT P0, [UR5+0x8], R6 ;  /* 0x00000806ff0075a7 */ /* 0x000ea40008001105 */
[----:B--2---:R-:W-:Y:S05]  /*42e0*/  @P0 BRA `(.L_x_69) ;  /* 0x0000000000080947 */ /* 0x004fea0003800000 */
[----:B------:R-:W2:Y:S02]  /*42f0*/  SYNCS.PHASECHK.TRANS64.TRYWAIT P0, [UR5+0x8], R6 ;  /* 0x00000806ff0075a7 */ /* 0x000ea40008001105 */
[----:B--2---:R-:W-:Y:S05]  /*4300*/  @!P0 BRA `(.L_x_70) ;  /* 0x0000005c00688947 */ /* 0x004fea0003800000 */
.L_x_69:
[----:B------:R-:W-:Y:S01]  /*4310*/  PRMT R4, R4, 0x654, R3 ;  /* 0x0000065404047816 */ /* 0x000fe20000000003 */
[----:B------:R-:W-:Y:S01]  /*4320*/  HFMA2 R3, -RZ, RZ, 0, 5.9604644775390625e-08 ;  /* 0x00000001ff037431 */ /* 0x000fe200000001ff */
[----:B------:R-:W-:Y:S01]  /*4330*/  UPRMT UR4, UR40, 0x654, UR7 ;  /* 0x0000065428047896 */ /* 0x000fe20008000007 */
[----:B------:R-:W-:Y:S02]  /*4340*/  IMAD.MOV.U32 R8, RZ, RZ, 0xffff ;  /* 0x0000ffffff087424 */ /* 0x000fe400078e00ff */
[----:B--2---:R-:W-:Y:S02]  /*4350*/  IMAD.MOV.U32 R6, RZ, RZ, 0x4 ;  /* 0x00000004ff067424 */ /* 0x004fe400078e00ff */
[----:B------:R-:W-:Y:S01]  /*4360*/  IMAD.SHL.U32 R9, R10, 0x20, RZ ;  /* 0x000000200a097824 */ /* 0x000fe200078e00ff */
[----:B------:R-:W-:Y:S02]  /*4370*/  MOV R5, UR4 ;  /* 0x0000000400057c02 */ /* 0x000fe40008000f00 */
[-C--:B------:R-:W-:Y:S01]  /*4380*/  SHF.L.U32 R8, R8, R10.reuse, RZ ;  /* 0x0000000a08087219 */ /* 0x080fe200000006ff */
[----:B------:R2:W-:Y:S01]  /*4390*/  SYNCS.ARRIVE.TRANS64.RED RZ, [UR4], R6 ;  /* 0x00000006ffff79a7 */ /* 0x0005e20008000404 */
[----:B------:R-:W-:Y:S01]  /*43a0*/  SHF.L.U32 R7, R3, R10, RZ ;  /* 0x0000000a03077219 */ /* 0x000fe200000006ff */
[----:B------:R2:W-:Y:S04]  /*43b0*/  STS [UR6+0x1a0], R9 ;  /* 0x0001a009ff007988 */ /* 0x0005e80008000806 */
[----:B------:R2:W-:Y:S04]  /*43c0*/  STAS [R4.64], R10 ;  /* 0x0000000a04007dbd */ /* 0x0005e8000c0008ff */
[----:B------:R2:W-:Y:S04]  /*43d0*/  ATOMS.OR RZ, [UR5+0x14], R8 ;  /* 0x00001408ffff798c */ /* 0x0005e8000b000005 */
[----:B------:R2:W-:Y:S04]  /*43e0*/  ATOMS.OR RZ, [UR5+0x18], R7 ;  /* 0x00001807ffff798c */ /* 0x0005e8000b000005 */
[----:B------:R2:W-:Y:S02]  /*43f0*/  ATOMS.XOR RZ, [UR5+0x10], R3 ;  /* 0x00001003ffff798c */ /* 0x0005e4000b800005 */
.L_x_66:
[----:B-1----:R-:W-:Y:S05]  /*4400*/  BSYNC B0 ;  /* 0x0000000000007941 */ /* 0x002fea0003800000 */
.L_x_65:
[----:B------:R-:W-:Y:S05]  /*4410*/  BRA.U UP1, `(.L_x_71) ;  /* 0x00000001016c7547 */ /* 0x000fea000b800000 */
[----:B------:R-:W-:-:S03]  /*4420*/  UMOV UR4, 0xffffffff ;  /* 0xffffffff00047882 */ /* 0x000fc60000000000 */
[----:B------:R-:W-:Y:S05]  /*4430*/  BRA.DIV UR4, `(.L_x_72) ;  /* 0x0000005e04347947 */ /* 0x000fea000b800000 */
[----:B------:R-:W-:-:S13]  /*4440*/  ELECT P6, URZ, PT ;  /* 0x0000000000ff782f */ /* 0x000fda00038c0000 */
.L_x_182:
[----:B------:R-:W-:Y:S05]  /*4450*/  @!P6 BRA `(.L_x_71) ;  /* 0x00000000005ce947 */ /* 0x000fea0003800000 */
[----:B--2---:R-:W2:Y:S02]  /*4460*/  LDS R4, [UR5+0x10] ;  /* 0x00001005ff047984 */ /* 0x004ea40008000800 */
[----:B--2---:R-:W-:-:S04]  /*4470*/  SHF.L.U32 R4, R4, 0x1f, RZ ;  /* 0x0000001f04047819 */ /* 0x004fc800000006ff */
[----:B------:R-:W2:Y:S02]  /*4480*/  SYNCS.PHASECHK.TRANS64.TRYWAIT P0, [UR5+0x8], R4 ;  /* 0x00000804ff0075a7 */ /* 0x000ea40008001105 */
[----:B--2---:R-:W-:Y:S05]  /*4490*/  @P0 BRA `(.L_x_73) ;  /* 0x0000000000080947 */ /* 0x004fea0003800000 */
[----:B------:R-:W2:Y:S02]  /*44a0*/  SYNCS.PHASECHK.TRANS64.TRYWAIT P0, [UR5+0x8], R4 ;  /* 0x00000804ff0075a7 */ /* 0x000ea40008001105 */
[----:B--2---:R-:W-:Y:S05]  /*44b0*/  @!P0 BRA `(.L_x_74) ;  /* 0x0000005c00348947 */ /* 0x004fea0003800000 */
.L_x_73:
[----:B------:R-:W3:Y:S01]  /*44c0*/  LDS R6, [UR6+0x1a0] ;  /* 0x0001a006ff067984 */ /* 0x000ee20008000800 */
[----:B--2---:R-:W-:Y:S02]  /*44d0*/  HFMA2 R3, -RZ, RZ, 0, 5.9604644775390625e-08 ;  /* 0x00000001ff037431 */ /* 0x004fe400000001ff */
[----:B------:R-:W-:Y:S01]  /*44e0*/  IMAD.MOV.U32 R4, RZ, RZ, 0xffff ;  /* 0x0000ffffff047424 */ /* 0x000fe200078e00ff */
[----:B------:R-:W-:Y:S01]  /*44f0*/  UPRMT UR4, UR40, 0x654, UR7 ;  /* 0x0000065428047896 */ /* 0x000fe20008000007 */
[----:B---3--:R-:W-:-:S03]  /*4500*/  IMAD.SHL.U32 R5, R6, 0x20, RZ ;  /* 0x0000002006057824 */ /* 0x008fc600078e00ff */
[-C--:B------:R-:W-:Y:S02]  /*4510*/  SHF.L.U32 R4, R4, R6.reuse, RZ ;  /* 0x0000000604047219 */ /* 0x080fe400000006ff */
[----:B------:R-:W-:Y:S01]  /*4520*/  SHF.L.U32 R6, R3, R6, RZ ;  /* 0x0000000603067219 */ /* 0x000fe200000006ff */
[----:B------:R3:W-:Y:S04]  /*4530*/  STS [UR6+0x1a0], R5 ;  /* 0x0001a005ff007988 */ /* 0x0007e80008000806 */
[----:B------:R3:W-:Y:S04]  /*4540*/  ATOMS.OR RZ, [UR5+0x14], R4 ;  /* 0x00001404ffff798c */ /* 0x0007e8000b000005 */
[----:B------:R3:W-:Y:S01]  /*4550*/  ATOMS.OR RZ, [UR5+0x18], R6 ;  /* 0x00001806ffff798c */ /* 0x0007e2000b000005 */
[----:B------:R-:W-:Y:S03]  /*4560*/  SYNCS.ARRIVE.TRANS64.RED.A1T0 RZ, [UR4], RZ ;  /* 0x000000ffffff79a7 */ /* 0x000fe60008100404 */
[----:B------:R3:W-:Y:S01]  /*4570*/  ATOMS.XOR RZ, [UR5+0x10], R3 ;  /* 0x00001003ffff798c */ /* 0x0007e2000b800005 */
[----:B------:R-:W-:Y:S05]  /*4580*/  BRA `(.L_x_71) ;  /* 0x0000000000107947 */ /* 0x000fea0003800000 */
.L_x_64:
[----:B------:R-:W-:Y:S02]  /*4590*/  MOV R3, 0xffffffff ;  /* 0xffffffff00037802 */ /* 0x000fe40000000f00 */
[----:B------:R-:W-:-:S03]  /*45a0*/  MOV R4, 0x45d0 ;  /* 0x000045d000047802 */ /* 0x000fc60000000f00 */
[----:B------:R2:W-:Y:S04]  /*45b0*/  STS [UR6+0x1a0], R3 ;  /* 0x0001a003ff007988 */ /* 0x0005e80008000806 */
[----:B-12--5:R-:W-:Y:S05]  /*45c0*/  CALL.REL.NOINC `($__internal_1_$__cuda_sm10x_tcgen05_guardrail_trap_phase_invalid_during_alloc) ;  /* 0x0000006000707944 */ /* 0x026fea0003c00000 */
.L_x_71:
[----:B------:R-:W-:Y:S05]  /*45d0*/  WARPSYNC.ALL ;  /* 0x0000000000007948 */ /* 0x000fea0003800000 */
[----:B------:R-:W4:Y:S01]  /*45e0*/  S2UR UR21, SR_CgaCtaId ;  /* 0x00000000001579c3 */ /* 0x000f220000008800 */
[----:B------:R-:W-:Y:S01]  /*45f0*/  UMOV UR4, 0x400 ;  /* 0x0000040000047882 */ /* 0x000fe20000000000 */
[----:B------:R-:W-:-:S06]  /*4600*/  NOP ;  /* 0x0000000000007918 */ /* 0x000fcc0000000000 */
[----:B------:R-:W-:Y:S06]  /*4610*/  BAR.ARV 0x6, 0xa0 ;  /* 0x0182800000007b1d */ /* 0x000fec0000002000 */
[----:B------:R-:W1:Y:S01]  /*4620*/  LDCU UR6, c[0x0][0x394] ;  /* 0x00007280ff0677ac */ /* 0x000e620008000800 */
[----:B------:R-:W-:Y:S01]  /*4630*/  LOP3.LUT R2, R2, 0xffff, RZ, 0xc0, !PT ;  /* 0x0000ffff02027812 */ /* 0x000fe200078ec0ff */
[----:B--2---:R-:W-:Y:S01]  /*4640*/  IMAD.MOV.U32 R8, RZ, RZ, 0x1 ;  /* 0x00000001ff087424 */ /* 0x004fe200078e00ff */
[----:B------:R-:W-:Y:S01]  /*4650*/  LOP3.LUT R0, R0, 0xffff, RZ, 0xc0, !PT ;  /* 0x0000ffff00007812 */ /* 0x000fe200078ec0ff */
[----:B------:R-:W-:Y:S01]  /*4660*/  UMOV UR25, URZ ;  /* 0x000000ff00197c82 */ /* 0x000fe20008000000 */
[----:B------:R-:W-:Y:S01]  /*4670*/  R2UR UR22, R2 ;  /* 0x00000000021672ca */ /* 0x000fe200000e0000 */
[----:B------:R-:W-:Y:S01]  /*4680*/  IMAD.MOV.U32 R2, RZ, RZ, RZ ;  /* 0x000000ffff027224 */ /* 0x000fe200078e00ff */
[----:B------:R-:W-:Y:S01]  /*4690*/  R2UR UR37, R0 ;  /* 0x00000000002572ca */ /* 0x000fe200000e0000 */
[----:B------:R-:W-:Y:S01]  /*46a0*/  IMAD.MOV.U32 R0, RZ, RZ, RZ ;  /* 0x000000ffff007224 */ /* 0x000fe200078e00ff */
[----:B------:R-:W-:Y:S01]  /*46b0*/  UMOV UR18, URZ ;  /* 0x000000ff00127c82 */ /* 0x000fe20008000000 */
[----:B----4-:R-:W-:-:S02]  /*46c0*/  ULEA UR21, UR21, UR4, 0x18 ;  /* 0x0000000415157291 */ /* 0x010fc4000f8ec0ff */
[----:B------:R-:W-:Y:S02]  /*46d0*/  UISETP.NE.AND UP4, UPT, UR41, URZ, UPT ;  /* 0x000000ff2900728c */ /* 0x000fe4000bf85270 */
[----:B------:R-:W-:Y:S02]  /*46e0*/  UIADD3 UR5, UPT, UPT, UR21, 0x3300, URZ ;  /* 0x0000330015057890 */ /* 0x000fe4000fffe0ff */
[----:B------:R-:W-:Y:S02]  /*46f0*/  UIADD3 UR7, UPT, UPT, UR21, 0x25300, URZ ;  /* 0x0002530015077890 */ /* 0x000fe4000fffe0ff */
[----:B-1----:R-:W-:Y:S01]  /*4700*/  UIADD3 UR6, UPT, UPT, UR6, 0x3f, URZ ;  /* 0x0000003f06067890 */ /* 0x002fe2000fffe0ff */
[----:B---3--:R-:W1:Y:S01]  /*4710*/  LDS R3, [UR21+0x1a0] ;  /* 0x0001a015ff037984 */ /* 0x008e620008000800 */
[----:B------:R-:W-:Y:S02]  /*4720*/  UIADD3 UR36, UPT, UPT, UR21, 0x158, URZ ;  /* 0x0000015815247890 */ /* 0x000fe4000fffe0ff */
[----:B------:R-:W-:-:S02]  /*4730*/  USHF.R.S32.HI UR4, URZ, 0x1f, UR6 ;  /* 0x0000001fff047899 */ /* 0x000fc40008011406 */
[----:B------:R-:W-:Y:S02]  /*4740*/  USHF.R.U32.HI UR5, URZ, 0x4, UR5 ;  /* 0x00000004ff057899 */ /* 0x000fe40008011605 */
[----:B------:R-:W-:Y:S02]  /*4750*/  ULEA.HI UR4, UR4, UR6, URZ, 0x6 ;  /* 0x0000000604047291 */ /* 0x000fe4000f8f30ff */
[----:B------:R-:W-:Y:S02]  /*4760*/  USHF.R.U32.HI UR7, URZ, 0x4, UR7 ;  /* 0x00000004ff077899 */ /* 0x000fe40008011607 */
[----:B------:R-:W-:Y:S02]  /*4770*/  USHF.R.S32.HI UR27, URZ, 0x6, UR4 ;  /* 0x00000006ff1b7899 */ /* 0x000fe40008011404 */
[----:B------:R-:W-:Y:S02]  /*4780*/  UPRMT UR36, URZ, 0x654, UR36 ;  /* 0x00000654ff247896 */ /* 0x000fe40008000024 */
[----:B------:R-:W-:-:S02]  /*4790*/  UISETP.LT.AND UP0, UPT, UR27, 0x1, UPT ;  /* 0x000000011b00788c */ /* 0x000fc4000bf01270 */
[----:B------:R-:W-:Y:S02]  /*47a0*/  ULOP3.LUT UR24, UR5, 0x3fff, URZ, 0xc0, !UPT ;  /* 0x00003fff05187892 */ /* 0x000fe4000f8ec0ff */
[----:B------:R-:W-:Y:S02]  /*47b0*/  USEL UR38, UR27, 0x1, !UP0 ;  /* 0x000000011b267887 */ /* 0x000fe4000c000000 */
[----:B------:R-:W-:Y:S02]  /*47c0*/  ULOP3.LUT UR23, UR7, 0x3fff, URZ, 0xc0, !UPT ;  /* 0x00003fff07177892 */ /* 0x000fe4000f8ec0ff */
[----:B------:R-:W-:Y:S01]  /*47d0*/  UIADD3 UR38, UPT, UPT, -UR38, URZ, URZ ;  /* 0x000000ff26267290 */ /* 0x000fe2000fffe1ff */
[----:B------:R-:W-:Y:S01]  /*47e0*/  UMOV UR34, 0x0 ;  /* 0x0000000000227882 */ /* 0x000fe20000000000 */
[----:B------:R-:W-:Y:S01]  /*47f0*/  UMOV UR35, 0x8118010 ;  /* 0x0811801000237882 */ /* 0x000fe20000000000 */
[----:B------:R-:W-:Y:S01]  /*4800*/  UMOV UR32, 0x0 ;  /* 0x0000000000207882 */ /* 0x000fe20000000000 */
[----:B------:R-:W-:Y:S01]  /*4810*/  UMOV UR33, 0x8118010 ;  /* 0x0811801000217882 */ /* 0x000fe20000000000 */
[----:B------:R-:W-:Y:S01]  /*4820*/  UMOV UR30, 0x0 ;  /* 0x00000000001e7882 */ /* 0x000fe20000000000 */
[----:B------:R-:W-:Y:S01]  /*4830*/  UMOV UR31, 0x8118010 ;  /* 0x08118010001f7882 */ /* 0x000fe20000000000 */
[----:B------:R-:W-:Y:S01]  /*4840*/  UMOV UR28, 0x0 ;  /* 0x00000000001c7882 */ /* 0x000fe20000000000 */
[----:B------:R-:W-:Y:S01]  /*4850*/  UMOV UR29, 0x8118010 ;  /* 0x08118010001d7882 */ /* 0x000fe20000000000 */
[C---:B-1----:R-:W-:Y:S01]  /*4860*/  VIADD R5, R3.reuse, 0x20 ;  /* 0x0000002003057836 */ /* 0x042fe20000000000 */
[----:B------:R-:W-:-:S04]  /*4870*/  LOP3.LUT R4, R3, 0xffff, RZ, 0xc0, !PT ;  /* 0x0000ffff03047812 */ /* 0x000fc800078ec0ff */
[----:B------:R-:W-:-:S05]  /*4880*/  LOP3.LUT R5, R5, 0xffff, RZ, 0xc0, !PT ;  /* 0x0000ffff05057812 */ /* 0x000fca00078ec0ff */
[----:B------:R1:W-:Y:S02]  /*4890*/  STL.64 [R1], R4 ;  /* 0x0000000401007387 */ /* 0x0003e40000100a00 */
.L_x_83:
[----:B-1----:R-:W-:-:S04]  /*48a0*/  SHF.L.U32 R5, R2, 0x1f, RZ ;  /* 0x0000001f02057819 */ /* 0x002fc800000006ff */
[----:B------:R-:W1:Y:S02]  /*48b0*/  SYNCS.PHASECHK.TRANS64.TRYWAIT P0, [UR21+0x150], R5 ;  /* 0x00015005ff0075a7 */ /* 0x000e640008001115 */
[----:B-1-34-:R-:W-:Y:S05]  /*48c0*/  @!P0 BRA `(.L_x_75) ;  /* 0x0000005800488947 */ /* 0x01afea0003800000 */
.L_x_184:
[----:B-1----:R-:W1:Y:S01]  /*48d0*/  LDS.128 R4, [UR21+0x190] ;  /* 0x00019015ff047984 */ /* 0x002e620008000c00 */
[----:B------:R-:W-:Y:S01]  /*48e0*/  ULEA UR26, UR25, UR21, 0x3 ;  /* 0x00000015191a7291 */ /* 0x000fe2000f8e18ff */
[----:B------:R-:W-:Y:S01]  /*48f0*/  @!PT LDS RZ, [RZ] ;  /* 0x00000000fffff984 */ /* 0x000fe20000000800 */
[----:B------:R-:W-:Y:S01]  /*4900*/  @!PT LDS RZ, [RZ] ;  /* 0x00000000fffff984 */ /* 0x000fe20000000800 */
[----:B------:R-:W-:Y:S01]  /*4910*/  @!PT LDS RZ, [RZ] ;  /* 0x00000000fffff984 */ /* 0x000fe20000000800 */
[----:B------:R-:W-:Y:S01]  /*4920*/  @!PT LDS RZ, [RZ] ;  /* 0x00000000fffff984 */ /* 0x000fe20000000800 */
[----:B------:R2:W-:Y:S06]  /*4930*/  MEMBAR.ALL.CTA ;  /* 0x0000000000007992 */ /* 0x0005ec0000008000 */
[----:B--2---:R-:W2:Y:S02]  /*4940*/  FENCE.VIEW.ASYNC.S ;  /* 0x00000000000073c6 */ /* 0x004ea40000000000 */
[----:B--2---:R-:W-:Y:S01]  /*4950*/  SYNCS.ARRIVE.TRANS64.RED.A1T0 RZ, [UR36], RZ ;  /* 0x000000ffffff79a7 */ /* 0x004fe20008100424 */
[----:B-1----:R-:W-:Y:S01]  /*4960*/  LOP3.LUT P3, RZ, R6, 0x1, RZ, 0xc0, !PT ;  /* 0x0000000106ff7812 */ /* 0x002fe2000786c0ff */
[----:B------:R-:W-:-:S12]  /*4970*/  BRA.U UP4, `(.L_x_76) ;  /* 0x00000001040c7547 */ /* 0x000fd8000b800000 */
[----:B------:R-:W-:-:S04]  /*4980*/  SHF.L.U32 R5, R8, 0x1f, RZ ;  /* 0x0000001f08057819 */ /* 0x000fc800000006ff */
[----:B------:R-:W1:Y:S02]  /*4990*/  SYNCS.PHASECHK.TRANS64.TRYWAIT P0, [UR26+0x170], R5 ;  /* 0x00017005ff0075a7 */ /* 0x000e64000800111a */
[----:B-1----:R-:W-:Y:S05]  /*49a0*/  @!P0 BRA `(.L_x_77) ;  /* 0x0000005800288947 */ /* 0x002fea0003800000 */
.L_x_76:
[----:B------:R-:W-:Y:S05]  /*49b0*/  BRA.U UP4, `(.L_x_78) ;  /* 0x00000005040c7547 */ /* 0x000fea000b800000 */
[----:B------:R-:W2:Y:S02]  /*49c0*/  LDCU UR4, c[0x0][0x394] ;  /* 0x00007280ff0477ac */ /* 0x000ea40008000800 */
[----:B--2---:R-:W-:-:S09]  /*49d0*/  UISETP.GE.AND UP0, UPT, UR4, 0x1, UPT ;  /* 0x000000010400788c */ /* 0x004fd2000bf06270 */
[----:B------:R-:W-:Y:S05]  /*49e0*/  BRA.U !UP0, `(.L_x_79) ;  /* 0x0000000108f47547 */ /* 0x000fea000b800000 */
[----:B------:R-:W-:Y:S01]  /*49f0*/  ULEA UR4, UR25, UR49, 0x2 ;  /* 0x0000003119047291 */ /* 0x000fe2000f8e10ff */
[----:B-1----:R-:W-:-:S08]  /*4a00*/  SHF.L.U32 R4, R0, 0x1f, RZ ;  /* 0x0000001f00047819 */ /* 0x002fd000000006ff */
[----:B------:R-:W5:Y:S01]  /*4a10*/  LDL R5, [UR4] ;  /* 0x00000004ff057983 */ /* 0x000f620008100800 */
[----:B------:R-:W-:Y:S02]  /*4a20*/  ULEA UR4, UR18, UR21, 0x3 ;  /* 0x0000001512047291 */ /* 0x000fe4000f8e18ff */
[----:B------:R-:W-:Y:S01]  /*4a30*/  UPLOP3.LUT UP2, UPT, UPT, UPT, UPT, 0x40, 0x4 ;  /* 0x000000000004789c */ /* 0x000fe20003f4e870 */
[----:B------:R-:W-:Y:S01]  /*4a40*/  UMOV UR20, UR38 ;  /* 0x0000002600147c82 */ /* 0x000fe20008000000 */
[----:B------:R-:W-:-:S05]  /*4a50*/  UMOV UR19, UR27 ;  /* 0x0000001b00137c82 */ /* 0x000fca0008000000 */
[----:B------:R1:W2:Y:S01]  /*4a60*/  SYNCS.PHASECHK.TRANS64.TRYWAIT P2, [UR4], R4 ;  /* 0x00000004ff0075a7 */ /* 0x0002a20008041104 */
[----:B------:R-:W-:-:S05]  /*4a70*/  UMOV UR4, UR18 ;  /* 0x0000001200047c82 */ /* 0x000fca0008000000 */
.L_x_82:
[----:B------:R-:W-:Y:S02]  /*4a80*/  UIADD3 UR20, UPT, UPT, UR20, 0x1, URZ ;  /* 0x0000000114147890 */ /* 0x000fe4000fffe0ff */
[----:B------:R-:W-:Y:S02]  /*4a90*/  ULEA UR17, UR4, UR21, 0x3 ;  /* 0x0000001504117291 */ /* 0x000fe4000f8e18ff */
[----:B------:R-:W-:Y:S01]  /*4aa0*/  UISETP.NE.AND UP3, UPT, UR20, URZ, UPT ;  /* 0x000000ff1400728c */ /* 0x000fe2000bf65270 */
[----:B--234-:R-:W-:Y:S10]  /*4ab0*/  @P2 BRA `(.L_x_80) ;  /* 0x00000000000c2947 */ /* 0x01cff40003800000 */
[----:B------:R-:W-:Y:S04]  /*4ac0*/  SHF.L.U32 R6, R0, 0x1f, RZ ;  /* 0x0000001f00067819 */ /* 0x000fe800000006ff */
[----:B------:R-:W2:Y:S02]  /*4ad0*/  SYNCS.PHASECHK.TRANS64.TRYWAIT P0, [UR17], R6 ;  /* 0x00000006ff0075a7 */ /* 0x000ea40008001111 */
[----:B--2---:R-:W-:Y:S05]  /*4ae0*/  @!P0 BRA `(.L_x_81) ;  /* 0x0000005400f08947 */ /* 0x004fea0003800000 */
.L_x_80:
[----:B------:R-:W-:Y:S01]  /*4af0*/  UISETP.NE.AND UP0, UPT, UR19, 0x1, UPT ;  /* 0x000000011300788c */ /* 0x000fe2000bf05270 */
[----:B------:R-:W-:Y:S01]  /*4b00*/  PLOP3.LUT P2, PT, PT, PT, PT, 0x80, 0x8 ;  /* 0x000000000008781c */ /* 0x000fe20003f4f070 */
[----:B------:R-:W-:Y:S02]  /*4b10*/  UIADD3 UR5, UPT, UPT, UR4, 0x1, URZ ;  /* 0x0000000104057890 */ /* 0x000fe4000fffe0ff */
[----:B------:R-:W-:Y:S02]  /*4b20*/  ULEA UR10, UR4, UR23, 0x8 ;  /* 0x00000017040a7291 */ /* 0x000fe4000f8e40ff */
[----:B------:R-:W-:Y:S01]  /*4b30*/  UISETP.NE.AND UP1, UPT, UR5, 0x11, UPT ;  /* 0x000000110500788c */ /* 0x000fe2000bf25270 */
[----:B------:R-:W-:Y:S01]  /*4b40*/  PLOP3.LUT P0, PT, PT, PT, UP0, 0x80, 0x8 ;  /* 0x000000000008781c */ /* 0x000fe20003f0f008 */
[----:B------:R-:W-:Y:S02]  /*4b50*/  ULEA UR14, UR4, UR24, 0x9 ;  /* 0x00000018040e7291 */ /* 0x000fe4000f8e48ff */
[----:B------:R-:W-:Y:S02]  /*4b60*/  USEL UR6, URZ, 0x1, UP1 ;  /* 0x00000001ff067887 */ /* 0x000fe40008800000 */
[----:B------:R-:W-:Y:S01]  /*4b70*/  USEL UR18, UR5, URZ, UP1 ;  /* 0x000000ff05127287 */ /* 0x000fe20008800000 */
[----:B------:R-:W-:Y:S11]  /*4b80*/  ELECT P1, URZ, PT ;  /* 0x0000000000ff782f */ /* 0x000ff60003820000 */
[----:B------:R-:W-:Y:S02]  /*4b90*/  @!UPT UIADD3 URZ, UPT, UPT, URZ, URZ, URZ ;  /* 0x000000fffffff290 */ /* 0x000fe4000fffe0ff */
[C---:B-----5:R-:W-:Y:S01]  /*4ba0*/  @P1 R2UR.BROADCAST UR4, R5.reuse ;  /* 0x00000000050412ca */ /* 0x060fe200008e0000 */
[----:B------:R-:W-:Y:S01]  /*4bb0*/  @UP0 ULEA UR5, UR18, UR21, 0x3 ;  /* 0x0000001512050291 */ /* 0x000fe2000f8e18ff */
[----:B------:R-:W-:Y:S01]  /*4bc0*/  LOP3.LUT R0, R0, UR6, RZ, 0x3c, !PT ;  /* 0x0000000600007c12 */ /* 0x000fe2000f8e3cff */
[----:B------:R-:W-:Y:S02]  /*4bd0*/  UIADD3 UR8, UPT, UPT, UR10, 0x40, URZ ;  /* 0x000000400a087890 */ /* 0x000fe4000fffe0ff */
[----:B------:R-:W-:Y:S01]  /*4be0*/  UIADD3 UR6, UPT, UPT, UR14, 0x80, URZ ;  /* 0x000000800e067890 */ /* 0x000fe2000fffe0ff */
[----:B-1----:R-:W-:Y:S01]  /*4bf0*/  @P0 SHF.L.U32 R4, R0, 0x1f, RZ ;  /* 0x0000001f00040819 */ /* 0x002fe200000006ff */
[----:B------:R-:W-:Y:S02]  /*4c00*/  UIADD3 UR12, UPT, UPT, UR10, 0x80, URZ ;  /* 0x000000800a0c7890 */ /* 0x000fe4000fffe0ff */
[----:B------:R-:W-:Y:S01]  /*4c10*/  UIADD3 UR19, UPT, UPT, UR19, -0x1, URZ ;  /* 0xffffffff13137890 */ /* 0x000fe2000fffe0ff */
[----:B------:R3:W4:Y:S01]  /*4c20*/  @P0 SYNCS.PHASECHK.TRANS64.TRYWAIT P2, [UR5], R4 ;  /* 0x00000004ff0005a7 */ /* 0x0007220008041105 */
[----:B------:R-:W-:Y:S11]  /*4c30*/  ELECT P0, URZ, PT ;  /* 0x0000000000ff782f */ /* 0x000ff60003800000 */
[----:B------:R-:W-:Y:S02]  /*4c40*/  @!UPT UIADD3 URZ, UPT, UPT, URZ, URZ, URZ ;  /* 0x000000fffffff290 */ /* 0x000fe4000fffe0ff */
[C---:B------:R-:W-:Y:S02]  /*4c50*/  @P0 R2UR.BROADCAST UR16, R5.reuse ;  /* 0x00000000051002ca */ /* 0x040fe400008e0000 */
[----:B------:R-:W-:Y:S01]  /*4c60*/  ELECT P0, URZ, PT ;  /* 0x0000000000ff782f */ /* 0x000fe20003800000 */
[----:B------:R-:W-:Y:S01]  /*4c70*/  UMOV UR11, 0x80004020 ;  /* 0x80004020000b7882 */ /* 0x000fe20000000000 */
[----:B------:R-:W-:Y:S01]  /*4c80*/  UMOV UR15, 0x40004040 ;  /* 0x40004040000f7882 */ /* 0x000fe20000000000 */
[----:B------:R-:W-:Y:S01]  /*4c90*/  UMOV UR9, 0x80004020 ;  /* 0x8000402000097882 */ /* 0x000fe20000000000 */
[----:B------:R1:W-:Y:S01]  /*4ca0*/  UTCHMMA.2CTA gdesc[UR14], gdesc[UR10], tmem[UR4], tmem[UR34], idesc[UR35], UP2 ;  /* 0x00ff220a0e0075ea */ /* 0x0003e20009200004 */
[----:B------:R-:W-:Y:S01]  /*4cb0*/  UPLOP3.LUT UP2, UPT, UPT, UPT, UPT, 0x80, 0x8 ;  /* 0x000000000008789c */ /* 0x000fe20003f4f070 */
[----:B------:R-:W-:Y:S01]  /*4cc0*/  UMOV UR7, 0x40004040 ;  /* 0x4000404000077882 */ /* 0x000fe20000000000 */
[----:B------:R-:W-:Y:S01]  /*4cd0*/  UMOV UR13, 0x80004020 ;  /* 0x80004020000d7882 */ /* 0x000fe20000000000 */
[----:B------:R-:W-:Y:S03]  /*4ce0*/  UMOV UR5, 0x40004040 ;  /* 0x4000404000057882 */ /* 0x000fe60000000000 */
[----:B------:R2:W-:Y:S01]  /*4cf0*/  UTCHMMA.2CTA gdesc[UR6], gdesc[UR8], tmem[UR16], tmem[UR32], idesc[UR33], UPT ;  /* 0x00ff2008060075ea */ /* 0x0005e2000ba00010 */
[----:B-1----:R-:W-:Y:S01]  /*4d00*/  UIADD3 UR4, UPT, UPT, UR14, 0x100, URZ ;  /* 0x000001000e047890 */ /* 0x002fe2000fffe0ff */
[C---:B------:R-:W-:Y:S02]  /*4d10*/  @P0 R2UR.BROADCAST UR15, R5.reuse ;  /* 0x00000000050f02ca */ /* 0x040fe400008e0000 */
[----:B------:R-:W-:Y:S01]  /*4d20*/  ELECT P0, URZ, PT ;  /* 0x0000000000ff782f */ /* 0x000fe20003800000 */
[----:B------:R-:W-:Y:S02]  /*4d30*/  UIADD3 UR10, UPT, UPT, UR10, 0xc0, URZ ;  /* 0x000000c00a0a7890 */ /* 0x000fe4000fffe0ff */
[----:B--2---:R-:W-:Y:S10]  /*4d40*/  UIADD3 UR6, UPT, UPT, UR14, 0x180, URZ ;  /* 0x000001800e067890 */ /* 0x004ff4000fffe0ff */
[----:B------:R-:W-:Y:S01]  /*4d50*/  @P0 R2UR.BROADCAST UR9, R5 ;  /* 0x00000000050902ca */ /* 0x000fe200008e0000 */
[----:B------:R-:W-:Y:S01]  /*4d60*/  UIADD3 UR8, UPT, UPT, UR17, 0x88, URZ ;  /* 0x0000008811087890 */ /* 0x000fe2000fffe0ff */
[----:B------:R1:W-:Y:S11]  /*4d70*/  UTCHMMA.2CTA gdesc[UR4], gdesc[UR12], tmem[UR15], tmem[UR30], idesc[UR31], UPT ;  /* 0x00ff1e0c040075ea */ /* 0x0003f6000ba0000f */
[----:B------:R3:W-:Y:S01]  /*4d80*/  UTCHMMA.2CTA gdesc[UR6], gdesc[UR10], tmem[UR9], tmem[UR28], idesc[UR29], UPT ;  /* 0x00ff1c0a060075ea */ /* 0x0007e2000ba00009 */
[----:B------:R3:W-:Y:S01]  /*4d90*/  UTCBAR.2CTA.MULTICAST [UR8], URZ, UR22 ;  /* 0x000000ff080073e9 */ /* 0x0007e20008200816 */
[----:B-1----:R-:W-:Y:S01]  /*4da0*/  UMOV UR4, UR18 ;  /* 0x0000001200047c82 */ /* 0x002fe20008000000 */
[----:B------:R-:W-:Y:S05]  /*4db0*/  BRA.U UP3, `(.L_x_82) ;  /* 0xfffffffd03307547 */ /* 0x000fea000b83ffff */
.L_x_79:
[----:B------:R-:W-:-:S09]  /*4dc0*/  UIADD3 UR4, UPT, UPT, UR26, 0x160, URZ ;  /* 0x000001601a047890 */ /* 0x000fd2000fffe0ff */
[----:B------:R2:W-:Y:S01]  /*4dd0*/  UTCBAR.2CTA.MULTICAST [UR4], URZ, UR37 ;  /* 0x000000ff040073e9 */ /* 0x0005e20008200825 */
[----:B------:R-:W-:Y:S02]  /*4de0*/  NOP ;  /* 0x0000000000007918 */ /* 0x000fe40000000000 */
.L_x_78:
[----:B--2---:R-:W-:Y:S01]  /*4df0*/  UIADD3 UR4, UPT, UPT, UR25, 0x1, URZ ;  /* 0x0000000119047890 */ /* 0x004fe2000fffe0ff */
[----:B------:R-:W-:-:S03]  /*4e00*/  LOP3.LUT R2, R2, 0x1, RZ, 0x3c, !PT ;  /* 0x0000000102027812 */ /* 0x000fc600078e3cff */
[----:B------:R-:W-:-:S04]  /*4e10*/  UISETP.NE.AND UP0, UPT, UR4, 0x2, UPT ;  /* 0x000000020400788c */ /* 0x000fc8000bf05270 */
[----:B------:R-:W-:Y:S02]  /*4e20*/  USEL UR5, URZ, 0x1, UP0 ;  /* 0x00000001ff057887 */ /* 0x000fe40008000000 */
[----:B------:R-:W-:-:S04]  /*4e30*/  USEL UR25, UR4, URZ, UP0 ;  /* 0x000000ff04197287 */ /* 0x000fc80008000000 */
[----:B------:R-:W-:Y:S01]  /*4e40*/  LOP3.LUT R8, R8, UR5, RZ, 0x3c, !PT ;  /* 0x0000000508087c12 */ /* 0x000fe2000f8e3cff */
[----:B------:R-:W-:Y:S07]  /*4e50*/  @P3 BRA `(.L_x_83) ;  /* 0xfffffff800903947 */ /* 0x000fee000383ffff */
[----:B---3--:R-:W2:Y:S01]  /*4e60*/  S2UR UR8, SR_CgaCtaId ;  /* 0x00000000000879c3 */ /* 0x008ea20000008800 */
[----:B------:R-:W-:Y:S01]  /*4e70*/  ELECT P0, URZ, PT ;  /* 0x0000000000ff782f */ /* 0x000fe20003800000 */
[----:B------:R-:W-:Y:S01]  /*4e80*/  HFMA2 R0, -RZ, RZ, 0, 5.9604644775390625e-08 ;  /* 0x00000001ff007431 */ /* 0x000fe200000001ff */
[----:B------:R-:W-:-:S05]  /*4e90*/  UMOV UR4, 0x40 ;  /* 0x0000004000047882 */ /* 0x000fca0000000000 */
[----:B------:R-:W-:Y:S01]  /*4ea0*/  UVIRTCOUNT.DEALLOC.SMPOOL 0x80 ;  /* 0x000000800000784c */ /* 0x000fe20000000000 */
[----:B------:R-:W-:Y:S02]  /*4eb0*/  UISETP.NE.AND UP0, UPT, UR41, URZ, UPT ;  /* 0x000000ff2900728c */ /* 0x000fe4000bf05270 */
[----:B--2---:R-:W-:-:S09]  /*4ec0*/  ULEA UR8, UR8, UR4, 0x18 ;  /* 0x0000000408087291 */ /* 0x004fd2000f8ec0ff */
[----:B------:R2:W-:Y:S01]  /*4ed0*/  @P0 STS.U8 [UR8+0x1c], R0 ;  /* 0x00001c00ff000988 */ /* 0x0005e20008000008 */
[----:B------:R-:W-:Y:S05]  /*4ee0*/  BRA.U UP0, `(.L_x_84) ;  /* 0x0000000100587547 */ /* 0x000fea000b800000 */
[----:B------:R-:W-:Y:S01]  /*4ef0*/  UIADD3 UR5, UPT, UPT, UR21, 0x170, URZ ;  /* 0x0000017015057890 */ /* 0x000fe2000fffe0ff */
[----:B------:R-:W-:-:S03]  /*4f00*/  SHF.L.U32 R2, R8, 0x1f, RZ ;  /* 0x0000001f08027819 */ /* 0x000fc600000006ff */
[----:B------:R-:W-:-:S09]  /*4f10*/  ULEA UR4, UR25, UR5, 0x3 ;  /* 0x0000000519047291 */ /* 0x000fd2000f8e18ff */
[----:B------:R-:W3:Y:S02]  /*4f20*/  SYNCS.PHASECHK.TRANS64.TRYWAIT P0, [UR4], R2 ;  /* 0x00000002ff0075a7 */ /* 0x000ee40008001104 */
[----:B---3--:R-:W-:Y:S05]  /*4f30*/  @!P0 BRA `(.L_x_85) ;  /* 0x0000005000f48947 */ /* 0x008fea0003800000 */
.L_x_188:
[----:B------:R-:W-:-:S04]  /*4f40*/  UIADD3 UR4, UPT, UPT, UR25, 0x1, URZ ;  /* 0x0000000119047890 */ /* 0x000fc8000fffe0ff */
[----:B------:R-:W-:-:S04]  /*4f50*/  UISETP.NE.AND UP1, UPT, UR4, 0x2, UPT ;  /* 0x000000020400788c */ /* 0x000fc8000bf25270 */
[----:B------:R-:W-:Y:S02]  /*4f60*/  USEL UR6, URZ, 0x1, UP1 ;  /* 0x00000001ff067887 */ /* 0x000fe40008800000 */
[----:B------:R-:W-:-:S04]  /*4f70*/  USEL UR4, UR4, URZ, UP1 ;  /* 0x000000ff04047287 */ /* 0x000fc80008800000 */
[----:B------:R-:W-:Y:S01]  /*4f80*/  ULEA UR4, UR4, UR5, 0x3 ;  /* 0x0000000504047291 */ /* 0x000fe2000f8e18ff */
[----:B--2---:R-:W-:-:S04]  /*4f90*/  LOP3.LUT R2, R8, UR6, RZ, 0x3c, !PT ;  /* 0x0000000608027c12 */ /* 0x004fc8000f8e3cff */
[----:B------:R-:W-:Y:S01]  /*4fa0*/  SHF.L.U32 R2, R2, 0x1f, RZ ;  /* 0x0000001f02027819 */ /* 0x000fe200000006ff */
[----:B------:R-:W-:-:S04]  /*4fb0*/  IMAD.U32 R0, RZ, RZ, UR4 ;  /* 0x00000004ff007e24 */ /* 0x000fc8000f8e00ff */
[----:B------:R2:W3:Y:S03]  /*4fc0*/  SYNCS.PHASECHK.TRANS64.TRYWAIT P0, [R0+URZ], R2 ;  /* 0x00000002000075a7 */ /* 0x0004e600080011ff */
[----:B---3--:R-:W-:Y:S05]  /*4fd0*/  @!P0 NANOSLEEP.SYNCS 0x989680 ;  /* 0x009896800000895d */ /* 0x008fea0003900000 */
[----:B------:R-:W3:Y:S02]  /*4fe0*/  @!P0 SYNCS.PHASECHK.TRANS64 P0, [R0+URZ], R2 ;  /* 0x00000002000085a7 */ /* 0x000ee400080010ff */
[----:B---3--:R-:W-:Y:S05]  /*4ff0*/  @P0 BRA `(.L_x_86) ;  /* 0x0000000000200947 */ /* 0x008fea0003800000 */
.L_x_87:
[----:B---3--:R3:W1:Y:S02]  /*5000*/  SYNCS.PHASECHK.TRANS64.TRYWAIT P0, [R0+URZ], R2 ;  /* 0x00000002000075a7 */ /* 0x00866400080011ff */
[----:B-1----:R-:W-:Y:S05]  /*5010*/  @!P0 NANOSLEEP.SYNCS 0x989680 ;  /* 0x009896800000895d */ /* 0x002fea0003900000 */
[----:B------:R-:W1:Y:S02]  /*5020*/  @!P0 SYNCS.PHASECHK.TRANS64 P0, [R0+URZ], R2 ;  /* 0x00000002000085a7 */ /* 0x000e6400080010ff */
[----:B-1----:R-:W-:Y:S05]  /*5030*/  @!P0 BRA `(.L_x_87) ;  /* 0xfffffffc00f08947 */ /* 0x002fea000383ffff */
[----:B------:R-:W-:Y:S05]  /*5040*/  BRA `(.L_x_86) ;  /* 0x00000000000c7947 */ /* 0x000fea0003800000 */
.L_x_84:
[----:B------:R-:W-:-:S04]  /*5050*/  UIADD3 UR4, UPT, UPT, UR21, 0x180, URZ ;  /* 0x0000018015047890 */ /* 0x000fc8000fffe0ff */
[----:B------:R-:W-:-:S09]  /*5060*/  UPRMT UR4, UR40, 0x654, UR4 ;  /* 0x0000065428047896 */ /* 0x000fd20008000004 */
[----:B------:R-:W-:Y:S03]  /*5070*/  SYNCS.ARRIVE.TRANS64.RED.A1T0 RZ, [UR4], RZ ;  /* 0x000000ffffff79a7 */ /* 0x000fe60008100404 */
.L_x_86:
[----:B--23--:R-:W-:Y:S01]  /*5080*/  SHF.L.U32 R2, RZ, 0x1f, RZ ;  /* 0x0000001fff027819 */ /* 0x00cfe200000006ff */
[----:B------:R-:W-:Y:S01]  /*5090*/  UIADD3 UR4, UPT, UPT, UR21, 0x180, URZ ;  /* 0x0000018015047890 */ /* 0x000fe2000fffe0ff */
[----:B------:R-:W-:Y:S02]  /*50a0*/  PLOP3.LUT P0, PT, PT, PT, UP0, 0x80, 0x8 ;  /* 0x000000000008781c */ /* 0x000fe40003f0f008 */
[----:B------:R-:W2:Y:S02]  /*50b0*/  SYNCS.PHASECHK.TRANS64.TRYWAIT P1, [UR21+0x180], R2 ;  /* 0x00018002ff0075a7 */ /* 0x000ea40008021115 */
[----:B--2---:R-:W-:Y:S09]  /*50c0*/  @!P1 BRA `(.L_x_88) ;  /* 0x0000005000a89947 */ /* 0x004ff20003800000 */
.L_x_190:
[----:B------:R-:W-:Y:S01]  /*50d0*/  @!UP0 UPRMT UR4, UR40, 0x654, UR4 ;  /* 0x0000065428048896 */ /* 0x000fe20008000004 */
[----:B------:R-:W-:Y:S01]  /*50e0*/  LOP3.LUT R3, R3, 0xffff, RZ, 0xc0, !PT ;  /* 0x0000ffff03037812 */ /* 0x000fe200078ec0ff */
[----:B--2---:R-:W-:-:S03]  /*50f0*/  IMAD.MOV.U32 R2, RZ, RZ, 0xffff ;  /* 0x0000ffffff027424 */ /* 0x004fc600078e00ff */
[----:B------:R-:W-:-:S04]  /*5100*/  SHF.R.U32.HI R3, RZ, 0x5, R3 ;  /* 0x00000005ff037819 */ /* 0x000fc80000011603 */
[----:B------:R-:W-:Y:S01]  /*5110*/  @!P0 SYNCS.ARRIVE.TRANS64.RED.A1T0 RZ, [UR4], RZ ;  /* 0x000000ffffff89a7 */ /* 0x000fe20008100404 */
[----:B------:R-:W-:Y:S01]  /*5120*/  NOP ;  /* 0x0000000000007918 */ /* 0x000fe20000000000 */
[----:B------:R-:W2:Y:S01]  /*5130*/  LDS R0, [UR8+0x14] ;  /* 0x00001408ff007984 */ /* 0x000ea20008000800 */
[----:B------:R-:W-:-:S04]  /*5140*/  SHF.L.U32 R2, R2, R3, RZ ;  /* 0x0000000302027219 */ /* 0x000fc800000006ff */
[----:B--2---:R-:W-:-:S04]  /*5150*/  LOP3.LUT R0, R0, R2, RZ, 0xc0, !PT ;  /* 0x0000000200007212 */ /* 0x004fc800078ec0ff */
[----:B------:R-:W-:Y:S01]  /*5160*/  ISETP.NE.AND P0, PT, R0, R2, PT ;  /* 0x000000020000720c */ /* 0x000fe20003f05270 */
[----:B------:R-:W-:-:S05]  /*5170*/  IMAD.MOV.U32 R0, RZ, RZ, 0x1 ;  /* 0x00000001ff007424 */ /* 0x000fca00078e00ff */
[----:B------:R-:W-:-:S07]  /*5180*/  SHF.L.U32 R0, R0, R3, RZ ;  /* 0x0000000300007219 */ /* 0x000fce00000006ff */
[----:B------:R-:W-:Y:S05]  /*5190*/  @P0 BRA `(.L_x_89) ;  /* 0x00000000005c0947 */ /* 0x000fea0003800000 */
[----:B------:R-:W2:Y:S02]  /*51a0*/  LDS R3, [UR8+0x18] ;  /* 0x00001808ff037984 */ /* 0x000ea40008000800 */
[----:B--2---:R-:W-:-:S04]  /*51b0*/  LOP3.LUT R3, R3, R0, RZ, 0xc0, !PT ;  /* 0x0000000003037212 */ /* 0x004fc800078ec0ff */
[----:B------:R-:W-:-:S13]  /*51c0*/  ISETP.NE.AND P0, PT, R3, R0, PT ;  /* 0x000000000300720c */ /* 0x000fda0003f05270 */
[----:B------:R-:W-:Y:S05]  /*51d0*/  @P0 BRA `(.L_x_90) ;  /* 0x0000000000400947 */ /* 0x000fea0003800000 */
[----:B------:R-:W-:Y:S01]  /*51e0*/  R2UR UR4, R2 ;  /* 0x00000000020472ca */ /* 0x000fe200000e0000 */
[----:B------:R-:W2:Y:S01]  /*51f0*/  S2R R3, SR_LANEID ;  /* 0x0000000000037919 */ /* 0x000ea20000000000 */
[----:B------:R-:W-:-:S04]  /*5200*/  LOP3.LUT R0, RZ, R0, RZ, 0x33, !PT ;  /* 0x00000000ff007212 */ /* 0x000fc800078e33ff */
[----:B------:R-:W3:Y:S07]  /*5210*/  REDUX UR6, R0 ;  /* 0x00000000000673c4 */ /* 0x000eee0000000000 */
[----:B------:R-:W-:-:S03]  /*5220*/  ULOP3.LUT UR5, URZ, UR4, URZ, 0x33, !UPT ;  /* 0x00000004ff057292 */ /* 0x000fc6000f8e33ff */
[----:B------:R-:W-:Y:S02]  /*5230*/  VOTEU.ANY UR4, UPT, PT ;  /* 0x0000000000047886 */ /* 0x000fe400038e0100 */
[----:B------:R-:W-:Y:S01]  /*5240*/  UFLO.U32 UR4, UR4 ;  /* 0x00000004000472bd */ /* 0x000fe200080e0000 */
[----:B------:R-:W-:-:S04]  /*5250*/  IMAD.U32 R2, RZ, RZ, UR5 ;  /* 0x00000005ff027e24 */ /* 0x000fc8000f8e00ff */
[----:B------:R-:W1:Y:S02]  /*5260*/  REDUX UR7, R2 ;  /* 0x00000000020773c4 */ /* 0x000e640000000000 */
[----:B------:R1:W-:Y:S01]  /*5270*/  UTCATOMSWS.AND URZ, UR5 ;  /* 0x0000000500ff79e3 */ /* 0x0003e20008000000 */
[----:B---3--:R-:W-:Y:S01]  /*5280*/  IMAD.U32 R0, RZ, RZ, UR6 ;  /* 0x00000006ff007e24 */ /* 0x008fe2000f8e00ff */
[----:B--2---:R-:W-:Y:S01]  /*5290*/  ISETP.EQ.U32.AND P0, PT, R3, UR4, PT ;  /* 0x0000000403007c0c */ /* 0x004fe2000bf02070 */
[----:B-1----:R-:W-:-:S12]  /*52a0*/  IMAD.U32 R2, RZ, RZ, UR7 ;  /* 0x00000007ff027e24 */ /* 0x002fd8000f8e00ff */
[----:B------:R1:W-:Y:S04]  /*52b0*/  @P0 ATOMS.AND RZ, [UR8+0x14], R2 ;  /* 0x00001402ffff098c */ /* 0x0003e8000a800008 */
[----:B------:R1:W-:Y:S01]  /*52c0*/  @P0 ATOMS.AND RZ, [UR8+0x18], R0 ;  /* 0x00001800ffff098c */ /* 0x0003e2000a800008 */
[----:B------:R-:W-:Y:S05]  /*52d0*/  BRA `(.L_x_91) ;  /* 0x0000000000147947 */ /* 0x000fea0003800000 */
.L_x_90:
[----:B------:R-:W-:Y:S02]  /*52e0*/  MOV R2, 0x5300 ;  /* 0x0000530000027802 */ /* 0x000fe40000000f00 */
[----:B-1--45:R-:W-:Y:S05]  /*52f0*/  CALL.REL.NOINC `($__internal_0_$__cuda_sm10x_tcgen05_guardrail_trap_col_being_dealloced_not_returned_by_alloc) ;  /* 0x0000005400187944 */ /* 0x032fea0003c00000 */
[----:B------:R-:W-:Y:S05]  /*5300*/  BRA `(.L_x_91) ;  /* 0x0000000000087947 */ /* 0x000fea0003800000 */
.L_x_89:
[----:B------:R-:W-:Y:S02]  /*5310*/  MOV R2, 0x5330 ;  /* 0x0000533000027802 */ /* 0x000fe40000000f00 */
[----:B-1--45:R-:W-:Y:S05]  /*5320*/  CALL.REL.NOINC `($__internal_2_$__cuda_sm10x_tcgen05_guardrail_trap_unallocated_columns_being_dealloced) ;  /* 0x0000005400247944 */ /* 0x032fea0003c00000 */
.L_x_91:
[----:B------:R-:W-:Y:S01]  /*5330*/  NOP ;  /* 0x0000000000007918 */ /* 0x000fe20000000000 */
[----:B------:R-:W-:Y:S05]  /*5340*/  EXIT ;  /* 0x000000000000794d */ /* 0x000fea0003800000 */
.L_x_63:
[----:B------:R-:W2:Y:S01]  /*5350*/  LDCU UR5, c[0x0][0x384] ;  /* 0x00007080ff0577ac */ /* 0x000ea20008000800 */
[----:B------:R-:W-:Y:S02]  /*5360*/  UISETP.NE.OR UP0, UPT, UR19, 0x3, !UP3 ;  /* 0x000000031300788c */ /* 0x000fe4000df05670 */
[----:B--2---:R-:W-:-:S07]  /*5370*/  UIADD3 UR5, UPT, UPT, UR5, 0x3f, URZ ;  /* 0x0000003f05057890 */ /* 0x004fce000fffe0ff */
[----:B------:R-:W-:Y:S05]  /*5380*/  BRA.U UP0, `(.L_x_92) ;  /* 0x0000001500e87547 */ /* 0x000fea000b800000 */
[----:B------:R-:W2:Y:S01]  /*5390*/  LDCU UR53, c[0x0][0x388] ;  /* 0x00007100ff3577ac */ /* 0x000ea20008000800 */
[----:B------:R-:W3:Y:S01]  /*53a0*/  S2UR UR9, SR_CgaCtaId ;  /* 0x00000000000979c3 */ /* 0x000ee20000008800 */
[----:B------:R-:W-:Y:S01]  /*53b0*/  IMAD.MOV.U32 R10, RZ, RZ, 0x1 ;  /* 0x00000001ff0a7424 */ /* 0x000fe200078e00ff */
[----:B------:R-:W-:Y:S01]  /*53c0*/  USHF.R.S32.HI UR4, URZ, 0x1f, UR5 ;  /* 0x0000001fff047899 */ /* 0x000fe20008011405 */
[----:B------:R-:W-:Y:S01]  /*53d0*/  IMAD.MOV.U32 R9, RZ, RZ, RZ ;  /* 0x000000ffff097224 */ /* 0x000fe200078e00ff */
[----:B------:R-:W-:Y:S01]  /*53e0*/  UMOV UR27, 0x400 ;  /* 0x00000400001b7882 */ /* 0x000fe20000000000 */
[----:B------:R-:W4:Y:S03]  /*53f0*/  LDCU UR38, c[0x0][0x370] ;  /* 0x00006e00ff2677ac */ /* 0x000f260008000800 */
[----:B------:R-:W1:Y:S01]  /*5400*/  LDC.64 R14, c[0x0][0x348] ;  /* 0x0000d200ff0e7b82 */ /* 0x000e620000000a00 */
[----:B------:R-:W-:Y:S01]  /*5410*/  ULEA.HI UR4, UR4, UR5, URZ, 0x6 ;  /* 0x0000000504047291 */ /* 0x000fe2000f8f30ff */
[----:B------:R-:W4:Y:S03]  /*5420*/  LDCU.128 UR40, c[0x0][0xc10] ;  /* 0x00018200ff2877ac */ /* 0x000f260008000c00 */
[----:B------:R-:W-:Y:S01]  /*5430*/  USHF.R.S32.HI UR31, URZ, 0x6, UR4 ;  /* 0x00000006ff1f7899 */ /* 0x000fe20008011404 */
[----:B--2---:R-:W-:Y:S01]  /*5440*/  IMAD.U32 R0, RZ, RZ, UR53 ;  /* 0x00000035ff007e24 */ /* 0x004fe2000f8e00ff */
[----:B------:R-:W2:Y:S04]  /*5450*/  LDCU UR37, c[0x0][0x374] ;  /* 0x00006e80ff2577ac */ /* 0x000ea80008000800 */
[----:B------:R-:W-:Y:S01]  /*5460*/  IMAD.U32 R3, RZ, RZ, UR31 ;  /* 0x0000001fff037e24 */ /* 0x000fe2000f8e00ff */
[----:B------:R-:W-:Y:S01]  /*5470*/  IABS R0, R0 ;  /* 0x0000000000007213 */ /* 0x000fe20000000000 */
[----:B------:R-:W4:Y:S03]  /*5480*/  LDCU.64 UR4, c[0x0][0x988] ;  /* 0x00013100ff0477ac */ /* 0x000f260008000a00 */
[----:B------:R-:W-:Y:S01]  /*5490*/  IABS R2, R3 ;  /* 0x0000000300027213 */ /* 0x000fe20000000000 */
[----:B---3--:R-:W-:Y:S01]  /*54a0*/  ULEA UR27, UR9, UR27, 0x18 ;  /* 0x0000001b091b7291 */ /* 0x008fe2000f8ec0ff */
[----:B------:R-:W-:Y:S01]  /*54b0*/  R2UR UR29, R0 ;  /* 0x00000000001d72ca */ /* 0x000fe200000e0000 */
[----:B------:R-:W3:Y:S01]  /*54c0*/  LDCU.64 UR32, c[0x0][0x990] ;  /* 0x00013200ff2077ac */ /* 0x000ee20008000a00 */
[----:B------:R-:W-:-:S02]  /*54d0*/  R2UR UR30, R2 ;  /* 0x00000000021e72ca */ /* 0x000fc400000e0000 */
[----:B------:R-:W-:Y:S01]  /*54e0*/  IABS R3, R3 ;  /* 0x0000000300037213 */ /* 0x000fe20000000000 */
[----:B------:R-:W1:Y:S01]  /*54f0*/  LDCU UR26, c[0x0][0xc0c] ;  /* 0x00018180ff1a77ac */ /* 0x000e620008000800 */
[----:B------:R-:W1:Y:S03]  /*5500*/  LDCU UR54, c[0x0][0xc20] ;  /* 0x00018400ff3677ac */ /* 0x000e660008000800 */
[----:B------:R-:W-:-:S04]  /*5510*/  IMAD.MOV R3, RZ, RZ, -R3 ;  /* 0x000000ffff037224 */ /* 0x000fc800078e0a03 */
[----:B------:R-:W3:Y:S01]  /*5520*/  I2F.RP R0, UR29 ;  /* 0x0000001d00007d06 */ /* 0x000ee20008209400 */
[----:B----4-:R-:W-:Y:S01]  /*5530*/  UISETP.NE.U32.AND UP0, UPT, UR4, URZ, UPT ;  /* 0x000000ff0400728c */ /* 0x010fe2000bf05070 */
[----:B------:R-:W-:Y:S01]  /*5540*/  R2UR UR49, R3 ;  /* 0x00000000033172ca */ /* 0x000fe200000e0000 */
[----:B------:R-:W4:Y:S01]  /*5550*/  LDCU UR4, c[0x0][0xc30] ;  /* 0x00018600ff0477ac */ /* 0x000f220008000800 */
[----:B------:R-:W4:Y:S04]  /*5560*/  LDCU UR36, c[0x0][0x38c] ;  /* 0x00007180ff2477ac */ /* 0x000f280008000800 */
[----:B------:R-:W1:Y:S01]  /*5570*/  I2F.RP R2, UR30 ;  /* 0x0000001e00027d06 */ /* 0x000e620008209400 */
[----:B------:R-:W-:Y:S02]  /*5580*/  UISETP.NE.AND.EX UP0, UPT, UR5, URZ, UPT, UP0 ;  /* 0x000000ff0500728c */ /* 0x000fe4000bf05300 */
[----:B------:R-:W-:-:S02]  /*5590*/  UIMAD.WIDE.U32 UR10, UR38, UR40, URZ ;  /* 0x00000028260a72a5 */ /* 0x000fc4000f8e00ff */
[----:B--2---:R-:W-:-:S03]  /*55a0*/  UIMAD.WIDE.U32 UR14, UR37, UR43, URZ ;  /* 0x0000002b250e72a5 */ /* 0x004fc6000f8e00ff */
[----:B---3--:R-:W2:Y:S01]  /*55b0*/  MUFU.RCP R0, R0 ;  /* 0x0000000000007308 */ /* 0x008ea20000001000 */
[----:B------:R-:W-:Y:S01]  /*55c0*/  UMOV UR8, URZ ;  /* 0x000000ff00087c82 */ /* 0x000fe20008000000 */
[----:B------:R-:W-:Y:S02]  /*55d0*/  UP2UR UR51, UPR, URZ, 0x1 ;  /* 0x00000001ff337883 */ /* 0x000fe40008000000 */
[----:B------:R-:W-:Y:S02]  /*55e0*/  UISETP.NE.AND UP0, UPT, UR39, 0x1, UPT ;  /* 0x000000012700788c */ /* 0x000fe4000bf05270 */
[----:B------:R-:W-:Y:S02]  /*55f0*/  UISETP.NE.U32.AND UP0, UPT, UR32, URZ, UPT ;  /* 0x000000ff2000728c */ /* 0x000fe4000bf05070 */
[----:B-1----:R-:W1:Y:S01]  /*5600*/  MUFU.RCP R2, R2 ;  /* 0x0000000200027308 */ /* 0x002e620000001000 */
[----:B------:R-:W-:Y:S02]  /*5610*/  UIADD3 UR48, UPT, UPT, UR27, 0x158, URZ ;  /* 0x000001581b307890 */ /* 0x000fe4000fffe0ff */
[----:B------:R-:W-:-:S02]  /*5620*/  UISETP.GE.AND UP3, UPT, UR39, 0x1, UPT ;  /* 0x000000012700788c */ /* 0x000fc4000bf66270 */
[----:B------:R-:W-:Y:S01]  /*5630*/  UISETP.NE.AND.EX UP5, UPT, UR33, URZ, UPT, UP0 ;  /* 0x000000ff2100728c */ /* 0x000fe2000bfa5300 */
[----:B------:R-:W-:Y:S01]  /*5640*/  UMOV UR47, UR11 ;  /* 0x0000000b002f7c82 */ /* 0x000fe20008000000 */
[----:B------:R-:W-:Y:S01]  /*5650*/  UMOV UR46, UR15 ;  /* 0x0000000f002e7c82 */ /* 0x000fe20008000000 */
[----:B--2---:R-:W-:Y:S01]  /*5660*/  VIADD R0, R0, 0xffffffe ;  /* 0x0ffffffe00007836 */ /* 0x004fe20000000000 */
[----:B------:R-:W-:Y:S02]  /*5670*/  UISETP.NE.AND UP3, UPT, UR26, 0x1, UPT ;  /* 0x000000011a00788c */ /* 0x000fe4000bf65270 */
[----:B------:R-:W-:Y:S01]  /*5680*/  UISETP.NE.AND UP0, UPT, UR42, 0x1, UPT ;  /* 0x000000012a00788c */ /* 0x000fe2000bf05270 */
[----:B------:R-:W-:Y:S02]  /*5690*/  UMOV UR28, URZ ;  /* 0x000000ff001c7c82 */ /* 0x000fe40008000000 */
[----:B------:R-:W2:Y:S01]  /*56a0*/  F2I.FTZ.U32.TRUNC.NTZ R0, R0 ;  /* 0x0000000000007305 */ /* 0x000ea2000021f000 */
[----:B------:R-:W-:Y:S01]  /*56b0*/  UPLOP3.LUT UP2, UPT, UPT, UPT, UPT, 0x40, 0x4 ;  /* 0x000000000004789c */ /* 0x000fe20003f4e870 */
[----:B-1----:R-:W-:Y:S01]  /*56c0*/  VIADD R2, R2, 0xffffffe ;  /* 0x0ffffffe02027836 */ /* 0x002fe20000000000 */
[----:B------:R-:W1:Y:S01]  /*56d0*/  LDCU.64 UR24, c[0x0][0xc28] ;  /* 0x00018500ff1877ac */ /* 0x000e620008000a00 */
[----:B------:R-:W-:-:S04]  /*56e0*/  UPRMT UR48, URZ, 0x654, UR48 ;  /* 0x00000654ff307896 */ /* 0x000fc80008000030 */
[----:B------:R-:W3:Y:S01]  /*56f0*/  F2I.FTZ.U32.TRUNC.NTZ R2, R2 ;  /* 0x0000000200027305 */ /* 0x000ee2000021f000 */
[----:B------:R-:W-:Y:S02]  /*5700*/  USHF.R.U32.HI UR47, URZ, UR41, UR47 ;  /* 0x00000029ff2f7299 */ /* 0x000fe4000801162f */
[----:B------:R-:W-:Y:S02]  /*5710*/  USHF.R.U32.HI UR46, URZ, UR54, UR46 ;  /* 0x00000036ff2e7299 */ /* 0x000fe4000801162e */
[----:B----4-:R-:W-:Y:S01]  /*5720*/  UISETP.NE.AND UP4, UPT, UR4, 0x1, UPT ;  /* 0x000000010400788c */ /* 0x010fe2000bf85270 */
[----:B--2---:R-:W-:Y:S01]  /*5730*/  R2UR UR7, R0 ;  /* 0x00000000000772ca */ /* 0x004fe200000e0000 */
[----:B------:R-:W-:Y:S02]  /*5740*/  UISETP.NE.AND UP3, UPT, UR53, URZ, UPT ;  /* 0x000000ff3500728c */ /* 0x000fe4000bf65270 */
[----:B------:R-:W-:Y:S02]  /*5750*/  UISETP.NE.AND UP0, UPT, UR36, URZ, UPT ;  /* 0x000000ff2400728c */ /* 0x000fe4000bf05270 */
[----:B------:R-:W-:Y:S01]  /*5760*/  UISETP.NE.AND UP6, UPT, UR31, URZ, UPT ;  /* 0x000000ff1f00728c */ /* 0x000fe2000bfc5270 */
[----:B---3--:R-:W-:Y:S01]  /*5770*/  R2UR UR9, R2 ;  /* 0x00000000020972ca */ /* 0x008fe200000e0000 */
[----:B------:R-:W-:-:S06]  /*5780*/  IMAD.MOV.U32 R2, RZ, RZ, 0x1000 ;  /* 0x00001000ff027424 */ /* 0x000fcc00078e00ff */
[----:B------:R-:W-:-:S04]  /*5790*/  UIADD3 UR5, UPT, UPT, URZ, -UR7, URZ ;  /* 0x80000007ff057290 */ /* 0x000fc8000fffe0ff */
[----:B------:R-:W-:Y:S02]  /*57a0*/  UIMAD UR5, UR5, UR29, URZ ;  /* 0x0000001d050572a4 */ /* 0x000fe4000f8e02ff */
[----:B------:R-:W-:-:S04]  /*57b0*/  UIADD3 UR6, UPT, UPT, URZ, -UR9, URZ ;  /* 0x80000009ff067290 */ /* 0x000fc8000fffe0ff */
[----:B------:R-:W-:-:S03]  /*57c0*/  UIMAD UR12, UR6, UR30, URZ ;  /* 0x0000001e060c72a4 */ /* 0x000fc6000f8e02ff */
[----:B------:R-:W-:Y:S01]  /*57d0*/  UMOV UR6, URZ ;  /* 0x000000ff00067c82 */ /* 0x000fe20008000000 */
[----:B------:R-:W-:Y:S02]  /*57e0*/  UIMAD.WIDE.U32 UR8, UR9, UR12, UR8 ;  /* 0x0000000c090872a5 */ /* 0x000fe4000f8e0008 */
[----:B------:R-:W-:-:S07]  /*57f0*/  UIMAD.WIDE.U32 UR44, UR7, UR5, UR6 ;  /* 0x00000005072c72a5 */ /* 0x000fce000f8e0006 */
[----:B------:R-:W-:Y:S01]  /*5800*/  UMOV UR44, UR45 ;  /* 0x0000002d002c7c82 */ /* 0x000fe20008000000 */
[----:B-1----:R-:W-:-:S05]  /*5810*/  UMOV UR45, UR9 ;  /* 0x00000009002d7c82 */ /* 0x002fca0008000000 */
.L_x_101:
[----:B------:R-:W-:Y:S04]  /*5820*/  SHF.L.U32 R3, R9, 0x1f, RZ ;  /* 0x0000001f09037819 */ /* 0x000fe800000006ff */
[----:B------:R-:W1:Y:S02]  /*5830*/  SYNCS.PHASECHK.TRANS64.TRYWAIT P0, [UR27+0x150], R3 ;  /* 0x00015003ff0075a7 */ /* 0x000e64000800111b */
[----:B-1-3--:R-:W-:Y:S05]  /*5840*/  @!P0 BRA `(.L_x_93) ;  /* 0x0000004800e08947 */ /* 0x00afea0003800000 */
.L_x_192:
[----:B------:R-:W2:Y:S01]  /*5850*/  LDS.128 R4, [UR27+0x190] ;  /* 0x0001901bff047984 */ /* 0x000ea20008000c00 */
[----:B------:R-:W-:Y:S01]  /*5860*/  UISETP.GE.AND UP0, UPT, UR39, 0x1, UPT ;  /* 0x000000012700788c */ /* 0x000fe2000bf06270 */
[----:B------:R-:W-:Y:S01]  /*5870*/  @!PT LDS RZ, [RZ] ;  /* 0x00000000fffff984 */ /* 0x000fe20000000800 */
[----:B------:R-:W-:Y:S01]  /*5880*/  @!PT LDS RZ, [RZ] ;  /* 0x00000000fffff984 */ /* 0x000fe20000000800 */
[----:B------:R-:W-:Y:S01]  /*5890*/  @!PT LDS RZ, [RZ] ;  /* 0x00000000fffff984 */ /* 0x000fe20000000800 */
[----:B------:R-:W-:Y:S01]  /*58a0*/  @!PT LDS RZ, [RZ] ;  /* 0x00000000fffff984 */ /* 0x000fe20000000800 */
[----:B------:R3:W-:Y:S06]  /*58b0*/  MEMBAR.ALL.CTA ;  /* 0x0000000000007992 */ /* 0x0007ec0000008000 */
[----:B---3--:R-:W3:Y:S02]  /*58c0*/  FENCE.VIEW.ASYNC.S ;  /* 0x00000000000073c6 */ /* 0x008ee40000000000 */
[----:B---3--:R-:W-:Y:S01]  /*58d0*/  SYNCS.ARRIVE.TRANS64.RED.A1T0 RZ, [UR48], RZ ;  /* 0x000000ffffff79a7 */ /* 0x008fe20008100430 */
[----:B--2---:R-:W-:Y:S11]  /*58e0*/  LOP3.LUT P0, RZ, R6, 0x1, RZ, 0xc0, !PT ;  /* 0x0000000106ff7812 */ /* 0x004ff6000780c0ff */
[----:B------:R-:W-:Y:S02]  /*58f0*/  @!UPT UIADD3 URZ, UPT, UPT, URZ, URZ, URZ ;  /* 0x000000fffffff290 */ /* 0x000fe4000fffe0ff */
[----:B------:R-:W-:Y:S01]  /*5900*/  VOTEU.ANY UP3, P0 ;  /* 0x0000000000ff7886 */ /* 0x000fe20000060100 */
[----:B------:R-:W-:Y:S11]  /*5910*/  PLOP3.LUT P0, PT, PT, PT, UP3, 0x80, 0x8 ;  /* 0x000000000008781c */ /* 0x000ff60003f0f038 */
[----:B------:R-:W-:Y:S02]  /*5920*/  @!UPT UIADD3 URZ, UPT, UPT, URZ, URZ, URZ ;  /* 0x000000fffffff290 */ /* 0x000fe4000fffe0ff */
[----:B-1----:R-:W-:Y:S02]  /*5930*/  @P0 MOV R3, R4 ;  /* 0x0000000400030202 */ /* 0x002fe40000000f00 */
[----:B------:R-:W-:Y:S02]  /*5940*/  @P0 LOP3.LUT R0, R5, 0xffff, RZ, 0xc0, !PT ;  /* 0x0000ffff05000812 */ /* 0x000fe400078ec0ff */
[----:B------:R-:W-:Y:S02]  /*5950*/  @P0 R2UR UR5, R3 ;  /* 0x00000000030502ca */ /* 0x000fe400000e0000 */
[----:B------:R-:W-:Y:S11]  /*5960*/  @P0 R2UR UR4, R0 ;  /* 0x00000000000402ca */ /* 0x000ff600000e0000 */
[----:B------:R-:W-:Y:S02]  /*5970*/  @UP3 UMOV UR23, UR5 ;  /* 0x0000000500173c82 */ /* 0x000fe40008000000 */
[----:B------:R-:W-:Y:S01]  /*5980*/  @UP3 UMOV UR15, UR4 ;  /* 0x00000004000f3c82 */ /* 0x000fe20008000000 */
[----:B------:R-:W-:Y:S05]  /*5990*/  BRA.U !UP0, `(.L_x_94) ;  /* 0x0000000108c07547 */ /* 0x000fea000b800000 */
[----:B------:R-:W-:Y:S02]  /*59a0*/  UP2UR UR14, UPR, URZ, 0x4 ;  /* 0x00000004ff0e7883 */ /* 0x000fe40008000000 */
[----:B------:R-:W-:Y:S02]  /*59b0*/  UISETP.NE.AND UP2, UPT, UR42, 0x1, UPT ;  /* 0x000000012a00788c */ /* 0x000fe4000bf45270 */
[----:B------:R-:W-:Y:S02]  /*59c0*/  UIMAD.WIDE.U32 UR6, UR15, UR43, URZ ;  /* 0x0000002b0f0672a5 */ /* 0x000fe4000f8e00ff */
[----:B------:R-:W-:Y:S02]  /*59d0*/  UIMAD.WIDE.U32 UR10, UR23, UR40, URZ ;  /* 0x00000028170a72a5 */ /* 0x000fe4000f8e00ff */
[----:B------:R-:W-:Y:S02]  /*59e0*/  USEL UR4, UR37, UR46, !UP2 ;  /* 0x0000002e25047287 */ /* 0x000fe4000d000000 */
[----:B------:R-:W-:Y:S02]  /*59f0*/  UISETP.NE.AND UP0, UPT, UR26, 0x1, UPT ;  /* 0x000000011a00788c */ /* 0x000fe4000bf05270 */
[----:B------:R-:W-:Y:S02]  /*5a00*/  UP2UR UR19, UPR, URZ, 0x2 ;  /* 0x00000002ff137883 */ /* 0x000fe40008000000 */
[----:B------:R-:W-:Y:S02]  /*5a10*/  UISETP.NE.AND UP1, UPT, UR39, 0x1, UPT ;  /* 0x000000012700788c */ /* 0x000fe4000bf25270 */
[----:B------:R-:W-:Y:S02]  /*5a20*/  UIMAD.WIDE.U32 UR12, UR4, UR24, URZ ;  /* 0x00000018040c72a5 */ /* 0x000fe4000f8e00ff */
[----:B------:R-:W-:Y:S01]  /*5a30*/  USEL UR9, UR38, UR47, !UP0 ;  /* 0x0000002f26097287 */ /* 0x000fe2000c000000 */
[----:B------:R-:W-:Y:S01]  /*5a40*/  UMOV UR6, UR7 ;  /* 0x0000000700067c82 */ /* 0x000fe20008000000 */
[----:B------:R-:W-:Y:S01]  /*5a50*/  UMOV UR5, UR11 ;  /* 0x0000000b00057c82 */ /* 0x000fe20008000000 */
[----:B------:R-:W-:Y:S02]  /*5a60*/  USHF.R.U32.HI UR7, URZ, UR54, UR6 ;  /* 0x00000036ff077299 */ /* 0x000fe40008011606 */
[----:B------:R-:W-:Y:S02]  /*5a70*/  USHF.R.U32.HI UR6, URZ, UR41, UR5 ;  /* 0x00000029ff067299 */ /* 0x000fe40008011605 */
[----:B------:R-:W-:Y:S02]  /*5a80*/  UIMAD.WIDE.U32 UR16, UR9, UR24, URZ ;  /* 0x00000018091072a5 */ /* 0x000fe4000f8e00ff */
[----:B------:R-:W-:Y:S02]  /*5a90*/  USEL UR8, UR15, UR7, !UP2 ;  /* 0x000000070f087287 */ /* 0x000fe4000d000000 */
[----:B------:R-:W-:Y:S02]  /*5aa0*/  UISETP.NE.AND UP2, UPT, UR14, URZ, UPT ;  /* 0x000000ff0e00728c */ /* 0x000fe4000bf45270 */
[----:B------:R-:W-:Y:S01]  /*5ab0*/  UIMAD.WIDE.U32 UR10, UR8, UR24, URZ ;  /* 0x00000018080a72a5 */ /* 0x000fe2000f8e00ff */
[----:B------:R-:W-:Y:S02]  /*5ac0*/  UMOV UR5, UR13 ;  /* 0x0000000d00057c82 */ /* 0x000fe40008000000 */
[----:B------:R-:W-:Y:S03]  /*5ad0*/  @UP1 USHF.R.U32.HI UR4, URZ, UR25, UR5 ;  /* 0x00000019ff041299 */ /* 0x000fe60008011605 */
[----:B------:R-:W-:Y:S01]  /*5ae0*/  UMOV UR5, UR17 ;  /* 0x0000001100057c82 */ /* 0x000fe20008000000 */
[----:B------:R-:W-:Y:S02]  /*5af0*/  UIMAD UR4, UR39, UR4, URZ ;  /* 0x00000004270472a4 */ /* 0x000fe4000f8e02ff */
[----:B------:R-:W-:Y:S02]  /*5b00*/  @UP1 USHF.R.U32.HI UR9, URZ, UR25, UR5 ;  /* 0x00000019ff091299 */ /* 0x000fe40008011605 */
[----:B------:R-:W-:Y:S02]  /*5b10*/  USEL UR5, UR23, UR6, !UP0 ;  /* 0x0000000617057287 */ /* 0x000fe4000c000000 */
[----:B------:R-:W-:Y:S02]  /*5b20*/  UIMAD UR6, UR39, UR9, URZ ;  /* 0x00000009270672a4 */ /* 0x000fe4000f8e02ff */
[----:B------:R-:W-:Y:S03]  /*5b30*/  UISETP.GE.AND UP0, UPT, UR8, UR4, UPT ;  /* 0x000000040800728c */ /* 0x000fe6000bf06270 */
[----:B------:R-:W-:Y:S01]  /*5b40*/  UMOV UR4, UR11 ;  /* 0x0000000b00047c82 */ /* 0x000fe20008000000 */
[----:B------:R-:W-:Y:S02]  /*5b50*/  UISETP.GE.OR UP0, UPT, UR5, UR6, UP0 ;  /* 0x000000060500728c */ /* 0x000fe40008706670 */
[----:B------:R-:W-:Y:S02]  /*5b60*/  USHF.R.U32.HI UR4, URZ, UR25, UR4 ;  /* 0x00000019ff047299 */ /* 0x000fe40008011604 */
[----:B------:R-:W-:Y:S02]  /*5b70*/  UIMAD.WIDE.U32 UR6, UR5, UR24, URZ ;  /* 0x00000018050672a5 */ /* 0x000fe4000f8e00ff */
[----:B------:R-:W-:Y:S04]  /*5b80*/  USEL UR10, UR8, UR4, !UP1 ;  /* 0x00000004080a7287 */ /* 0x000fe8000c800000 */
[----:B------:R-:W-:Y:S01]  /*5b90*/  UIADD3 UR11, UPT, UPT, -UR10, URZ, URZ ;  /* 0x000000ff0a0b7290 */ /* 0x000fe2000fffe1ff */
[----:B------:R-:W-:Y:S01]  /*5ba0*/  @!UP0 UMOV UR4, UR7 ;  /* 0x0000000700048c82 */ /* 0x000fe20008000000 */
[----:B------:R-:W-:Y:S02]  /*5bb0*/  UIADD3 UR7, UPT, UPT, -UR8, URZ, URZ ;  /* 0x000000ff08077290 */ /* 0x000fe4000fffe1ff */
[----:B------:R-:W-:Y:S02]  /*5bc0*/  @!UP0 USHF.R.U32.HI UR4, URZ, UR25, UR4 ;  /* 0x00000019ff048299 */ /* 0x000fe40008011604 */
[----:B------:R-:W-:Y:S02]  /*5bd0*/  UIMAD UR6, UR39, UR11, UR8 ;  /* 0x0000000b270672a4 */ /* 0x000fe4000f8e0208 */
[----:B------:R-:W-:Y:S02]  /*5be0*/  @!UP0 USEL UR4, UR5, UR4, !UP1 ;  /* 0x0000000405048287 */ /* 0x000fe4000c800000 */
[----:B------:R-:W-:Y:S02]  /*5bf0*/  UISETP.NE.AND UP1, UPT, UR19, URZ, UPT ;  /* 0x000000ff1300728c */ /* 0x000fe4000bf25270 */
[----:B------:R-:W-:Y:S02]  /*5c00*/  @!UP0 UIMAD UR6, UR9, UR6, UR4 ;  /* 0x00000006090682a4 */ /* 0x000fe4000f8e0204 */
[----:B------:R-:W-:Y:S02]  /*5c10*/  @!UP0 UIADD3 UR9, UPT, UPT, UR10, -UR4, URZ ;  /* 0x800000040a098290 */ /* 0x000fe4000fffe0ff */
[----:B------:R-:W-:Y:S02]  /*5c20*/  UIADD3 UR4, UPT, UPT, -UR5, URZ, URZ ;  /* 0x000000ff05047290 */ /* 0x000fe4000fffe1ff */
[----:B------:R-:W-:Y:S03]  /*5c30*/  @!UP0 UIMAD UR8, UR9, UR39, UR5 ;  /* 0x00000027090882a4 */ /* 0x000fe6000f8e0205 */
[----:B------:R-:W-:Y:S01]  /*5c40*/  @!UP0 UMOV UR5, UR6 ;  /* 0x0000000600058c82 */ /* 0x000fe20008000000 */
[----:B------:R-:W-:Y:S02]  /*5c50*/  UIMAD UR6, UR26, UR4, UR23 ;  /* 0x000000041a0672a4 */ /* 0x000fe4000f8e0217 */
[----:B------:R-:W-:Y:S02]  /*5c60*/  UIMAD UR4, UR42, UR7, UR15 ;  /* 0x000000072a0472a4 */ /* 0x000fe4000f8e020f */
[----:B------:R-:W-:Y:S02]  /*5c70*/  UIMAD UR23, UR5, UR26, UR6 ;  /* 0x0000001a051772a4 */ /* 0x000fe4000f8e0206 */
[----:B------:R-:W-:Y:S11]  /*5c80*/  UIMAD UR15, UR8, UR42, UR4 ;  /* 0x0000002a080f72a4 */ /* 0x000ff6000f8e0204 */
[----:B------:R-:W-:Y:S01]  /*5c90*/  @!UPT UIADD3 URZ, UPT, UPT, URZ, URZ, URZ ;  /* 0x000000fffffff290 */ /* 0x000fe2000fffe0ff */
.L_x_94:
[----:B------:R-:W1:Y:S01]  /*5ca0*/  @!UP4 LDCU.128 UR8, c[0x0][0xc10] ;  /* 0x00018200ff08c7ac */ /* 0x000e620008000c00 */
[----:B------:R-:W-:Y:S04]  /*5cb0*/  MOV R0, UR18 ;  /* 0x0000001200007c02 */ /* 0x000fe80008000f00 */
[----:B------:R-:W-:Y:S01]  /*5cc0*/  IABS R0, R0 ;  /* 0x0000000000007213 */ /* 0x000fe20000000000 */
[----:B------:R-:W2:Y:S01]  /*5cd0*/  @!UP4 LDCU UR5, c[0x0][0xc0c] ;  /* 0x00018180ff05c7ac */ /* 0x000ea20008000800 */
[----:B-1----:R-:W-:Y:S07]  /*5ce0*/  UIMAD.WIDE.U32 UR6, UR23, UR8, URZ ;  /* 0x00000008170672a5 */ /* 0x002fee000f8e00ff */
[----:B------:R-:W-:Y:S01]  /*5cf0*/  @!UP4 UMOV UR4, UR7 ;  /* 0x000000070004cc82 */ /* 0x000fe20008000000 */
[----:B--2---:R-:W-:Y:S02]  /*5d00*/  @!UP4 UISETP.NE.AND UP0, UPT, UR5, 0x1, UPT ;  /* 0x000000010500c88c */ /* 0x004fe4000bf05270 */
[----:B------:R-:W-:Y:S02]  /*5d10*/  @!UP4 USHF.R.U32.HI UR4, URZ, UR9, UR4 ;  /* 0x00000009ff04c299 */ /* 0x000fe40008011604 */
[----:B------:R-:W-:Y:S02]  /*5d20*/  UIMAD.WIDE.U32 UR6, UR15, UR11, URZ ;  /* 0x0000000b0f0672a5 */ /* 0x000fe4000f8e00ff */
[----:B------:R-:W-:Y:S02]  /*5d30*/  @!UP4 USEL UR8, UR23, UR4, !UP0 ;  /* 0x000000041708c287 */ /* 0x000fe4000c000000 */
[----:B------:R-:W-:Y:S03]  /*5d40*/  @!UP4 UISETP.NE.AND UP0, UPT, UR10, 0x1, UPT ;  /* 0x000000010a00c88c */ /* 0x000fe6000bf05270 */
[----:B------:R-:W-:Y:S02]  /*5d50*/  @!UP4 UMOV UR6, UR7 ;  /* 0x000000070006cc82 */ /* 0x000fe40008000000 */
[----:B------:R-:W1:Y:S02]  /*5d60*/  @!UP4 LDCU UR4, c[0x0][0xc20] ;  /* 0x00018400ff04c7ac */ /* 0x000e640008000800 */
[----:B-1----:R-:W-:Y:S04]  /*5d70*/  @!UP4 USHF.R.U32.HI UR6, URZ, UR4, UR6 ;  /* 0x00000004ff06c299 */ /* 0x002fe80008011606 */
[----:B------:R-:W-:Y:S04]  /*5d80*/  @!UP4 USEL UR6, UR15, UR6, !UP0 ;  /* 0x000000060f06c287 */ /* 0x000fe8000c000000 */
[----:B------:R-:W-:Y:S02]  /*5d90*/  @!UP4 UIADD3 UR4, UPT, UPT, -UR8, UR6, URZ ;  /* 0x000000060804c290 */ /* 0x000fe4000fffe1ff */
[----:B------:R-:W-:Y:S02]  /*5da0*/  @!UP4 UIADD3 UR6, UPT, UPT, UR8, -UR6, URZ ;  /* 0x800000060806c290 */ /* 0x000fe4000fffe0ff */
[----:B------:R-:W-:Y:S02]  /*5db0*/  @!UP4 UIMAD UR23, UR4, UR5, UR23 ;  /* 0x000000050417c2a4 */ /* 0x000fe4000f8e0217 */
[----:B------:R-:W-:Y:S01]  /*5dc0*/  @!UP4 UIMAD UR15, UR6, UR10, UR15 ;  /* 0x0000000a060fc2a4 */ /* 0x000fe2000f8e020f */
[----:B------:R-:W-:Y:S11]  /*5dd0*/  BRA.U UP2, `(.L_x_95) ;  /* 0x0000000102107547 */ /* 0x000ff6000b800000 */
[----:B------:R-:W-:Y:S04]  /*5de0*/  MOV R8, UR52 ;  /* 0x0000003400087c02 */ /* 0x000fe80008000f00 */
[----:B------:R-:W-:Y:S04]  /*5df0*/  SHF.L.U32 R8, R8, 0x1f, RZ ;  /* 0x0000001f08087819 */ /* 0x000fe800000006ff */
[----:B------:R-:W1:Y:S02]  /*5e00*/  SYNCS.PHASECHK.TRANS64.TRYWAIT P1, [UR27+0x148], R8 ;  /* 0x00014808ff0075a7 */ /* 0x000e64000802111b */
[----:B-1----:R-:W-:Y:S05]  /*5e10*/  @!P1 BRA `(.L_x_96) ;  /* 0x0000004400849947 */ /* 0x002fea0003800000 */
.L_x_95:
[----:B------:R-:W-:Y:S01]  /*5e20*/  UISETP.NE.AND UP2, UPT, UR53, URZ, UPT ;  /* 0x000000ff3500728c */ /* 0x000fe2000bf45270 */
[----:B------:R-:W-:Y:S01]  /*5e30*/  R2UR UR4, R0 ;  /* 0x00000000000472ca */ /* 0x000fe200000e0000 */
[----:B------:R-:W-:Y:S01]  /*5e40*/  USHF.L.U32 UR11, UR20, 0x6, URZ ;  /* 0x00000006140b7899 */ /* 0x000fe200080006ff */
[----:B-1----:R-:W-:Y:S05]  /*5e50*/  IMAD.U32 R8, RZ, RZ, UR36 ;  /* 0x00000024ff087e24 */ /* 0x002fea000f8e00ff */
[----:B------:R-:W-:Y:S04]  /*5e60*/  IABS R8, R8 ;  /* 0x0000000800087213 */ /* 0x000fe80000000000 */
[----:B------:R-:W1:Y:S02]  /*5e70*/  I2F.RP R12, R8 ;  /* 0x00000008000c7306 */ /* 0x000e640000209400 */
[----:B------:R-:W-:Y:S07]  /*5e80*/  UIMAD.WIDE.U32 UR6, UR45, UR4, URZ ;  /* 0x000000042d0672a5 */ /* 0x000fee000f8e00ff */
[----:B------:R-:W-:Y:S02]  /*5e90*/  UMOV UR12, UR7 ;  /* 0x00000007000c7c82 */ /* 0x000fe40008000000 */
[----:B------:R-:W-:Y:S04]  /*5ea0*/  UIMAD UR4, UR12, UR49, UR4 ;  /* 0x000000310c0472a4 */ /* 0x000fe8000f8e0204 */
[----:B------:R-:W-:Y:S01]  /*5eb0*/  UISETP.GT.U32.AND UP0, UPT, UR30, UR4, UPT ;  /* 0x000000041e00728c */ /* 0x000fe2000bf04070 */
[----:B-1----:R-:W1:Y:S10]  /*5ec0*/  MUFU.RCP R12, R12 ;  /* 0x0000000c000c7308 */ /* 0x002e740000001000 */
[----:B------:R-:W-:Y:S02]  /*5ed0*/  @!UP0 UIADD3 UR4, UPT, UPT, UR4, -UR30, URZ ;  /* 0x8000001e04048290 */ /* 0x000fe4000fffe0ff */
[----:B------:R-:W-:Y:S02]  /*5ee0*/  @!UP0 UIADD3 UR12, UPT, UPT, UR12, 0x1, URZ ;  /* 0x000000010c0c8890 */ /* 0x000fe4000fffe0ff */
[----:B------:R-:W-:Y:S02]  /*5ef0*/  UISETP.GE.U32.AND UP0, UPT, UR4, UR30, UPT ;  /* 0x0000001e0400728c */ /* 0x000fe4000bf06070 */
[----:B------:R-:W-:Y:S01]  /*5f00*/  ULOP3.LUT UR4, UR18, UR31, URZ, 0x3c, !UPT ;  /* 0x0000001f12047292 */ /* 0x000fe2000f8e3cff */
[----:B-1----:R-:W-:Y:S04]  /*5f10*/  VIADD R12, R12, 0xffffffe ;  /* 0x0ffffffe0c0c7836 */ /* 0x002fe80000000000 */
[----:B------:R-:W1:Y:S04]  /*5f20*/  F2I.FTZ.U32.TRUNC.NTZ R13, R12 ;  /* 0x0000000c000d7305 */ /* 0x000e68000021f000 */
[----:B------:R-:W-:Y:S02]  /*5f30*/  @UP0 UIADD3 UR12, UPT, UPT, UR12, 0x1, URZ ;  /* 0x000000010c0c0890 */ /* 0x000fe4000fffe0ff */
[----:B------:R-:W-:Y:S01]  /*5f40*/  UISETP.GE.AND UP0, UPT, UR4, URZ, UPT ;  /* 0x000000ff0400728c */ /* 0x000fe2000bf06270 */
[----:B-1----:R-:W-:Y:S01]  /*5f50*/  IADD3 R3, PT, PT, RZ, -R13, RZ ;  /* 0x8000000dff037210 */ /* 0x002fe20007ffe0ff */
[----:B------:R-:W-:Y:S09]  /*5f60*/  IMAD.MOV.U32 R12, RZ, RZ, RZ ;  /* 0x000000ffff0c7224 */ /* 0x000ff200078e00ff */
[----:B------:R-:W-:Y:S02]  /*5f70*/  @!UP0 UIADD3 UR12, UPT, UPT, -UR12, URZ, URZ ;  /* 0x000000ff0c0c8290 */ /* 0x000fe4000fffe1ff */
[----:B------:R-:W-:Y:S01]  /*5f80*/  @!UP6 ULOP3.LUT UR12, URZ, UR31, URZ, 0x33, !UPT ;  /* 0x0000001fff0ce292 */ /* 0x000fe2000f8e33ff */
[----:B------:R-:W-:Y:S04]  /*5f90*/  IMAD R3, R3, R8, RZ ;  /* 0x0000000803037224 */ /* 0x000fe800078e02ff */
[----:B------:R-:W-:Y:S04]  /*5fa0*/  IMAD.HI.U32 R13, R13, R3, R12 ;  /* 0x000000030d0d7227 */ /* 0x000fe800078e000c */
[----:B------:R-:W-:Y:S05]  /*5fb0*/  IMAD.U32 R0, RZ, RZ, UR12 ;  /* 0x0000000cff007e24 */ /* 0x000fea000f8e00ff */
[----:B------:R-:W-:Y:S04]  /*5fc0*/  IABS R0, R0 ;  /* 0x0000000000007213 */ /* 0x000fe80000000000 */
[----:B------:R-:W-:Y:S11]  /*5fd0*/  R2UR UR4, R0 ;  /* 0x00000000000472ca */ /* 0x000ff600000e0000 */
[----:B------:R-:W-:Y:S02]  /*5fe0*/  @!UPT UIADD3 URZ, UPT, UPT, URZ, URZ, URZ ;  /* 0x000000fffffff290 */ /* 0x000fe4000fffe0ff */
[----:B------:R-:W-:Y:S07]  /*5ff0*/  UIMAD.WIDE.U32 UR6, UR44, UR4, URZ ;  /* 0x000000042c0672a5 */ /* 0x000fee000f8e00ff */
[----:B------:R-:W-:Y:S02]  /*6000*/  UMOV UR13, UR7 ;  /* 0x00000007000d7c82 */ /* 0x000fe40008000000 */
[----:B------:R-:W-:Y:S04]  /*6010*/  UIADD3 UR5, UPT, UPT, -UR13, URZ, URZ ;  /* 0x000000ff0d057290 */ /* 0x000fe8000fffe1ff */
[----:B------:R-:W-:Y:S04]  /*6020*/  UIMAD UR4, UR29, UR5, UR4 ;  /* 0x000000051d0472a4 */ /* 0x000fe8000f8e0204 */
[----:B------:R-:W-:Y:S11]  /*6030*/  UISETP.GT.U32.AND UP0, UPT, UR29, UR4, UPT ;  /* 0x000000041d00728c */ /* 0x000ff6000bf04070 */
[----:B------:R-:W-:Y:S02]  /*6040*/  @!UP0 UIADD3 UR4, UPT, UPT, UR4, -UR29, URZ ;  /* 0x8000001d04048290 */ /* 0x000fe4000fffe0ff */
[----:B------:R-:W-:Y:S02]  /*6050*/  @!UP0 UIADD3 UR13, UPT, UPT, UR13, 0x1, URZ ;  /* 0x000000010d0d8890 */ /* 0x000fe4000fffe0ff */
[----:B------:R-:W-:Y:S02]  /*6060*/  UISETP.GE.U32.AND UP0, UPT, UR4, UR29, UPT ;  /* 0x0000001d0400728c */ /* 0x000fe4000bf06070 */
[----:B------:R-:W-:Y:S09]  /*6070*/  ULOP3.LUT UR4, UR12, UR53, URZ, 0x3c, !UPT ;  /* 0x000000350c047292 */ /* 0x000ff2000f8e3cff */
[----:B------:R-:W-:Y:S02]  /*6080*/  @UP0 UIADD3 UR13, UPT, UPT, UR13, 0x1, URZ ;  /* 0x000000010d0d0890 */ /* 0x000fe4000fffe0ff */
[----:B------:R-:W-:Y:S11]  /*6090*/  UISETP.GE.AND UP0, UPT, UR4, URZ, UPT ;  /* 0x000000ff0400728c */ /* 0x000ff6000bf06270 */
[----:B------:R-:W-:Y:S02]  /*60a0*/  @!UP0 UIADD3 UR13, UPT, UPT, -UR13, URZ, URZ ;  /* 0x000000ff0d0d8290 */ /* 0x000fe4000fffe1ff */
[----:B------:R-:W-:Y:S02]  /*60b0*/  @!UP2 ULOP3.LUT UR13, URZ, UR53, URZ, 0x33, !UPT ;  /* 0x00000035ff0da292 */ /* 0x000fe4000f8e33ff */
[----:B------:R-:W-:Y:S02]  /*60c0*/  UISETP.NE.AND UP2, UPT, UR36, URZ, UPT ;  /* 0x000000ff2400728c */ /* 0x000fe4000bf45270 */
[----:B------:R-:W-:Y:S02]  /*60d0*/  ULOP3.LUT UR4, UR13, UR36, URZ, 0x3c, !UPT ;  /* 0x000000240d047292 */ /* 0x000fe4000f8e3cff */
[----:B------:R-:W-:Y:S02]  /*60e0*/  IMAD.U32 R0, RZ, RZ, UR13 ;  /* 0x0000000dff007e24 */ /* 0x000fe4000f8e00ff */
[----:B------:R-:W-:Y:S02]  /*60f0*/  UISETP.GE.AND UP0, UPT, UR4, URZ, UPT ;  /* 0x000000ff0400728c */ /* 0x000fe4000bf06270 */
[----:B------:R-:W-:Y:S01]  /*6100*/  UIADD3 UR4, UPT, UPT, -UR12, URZ, URZ ;  /* 0x000000ff0c047290 */ /* 0x000fe2000fffe1ff */
[----:B------:R-:W-:Y:S03]  /*6110*/  IABS R0, R0 ;  /* 0x0000000000007213 */ /* 0x000fe60000000000 */
[----:B------:R-:W-:Y:S02]  /*6120*/  UIMAD UR5, UR31, UR4, UR18 ;  /* 0x000000041f0572a4 */ /* 0x000fe4000f8e0212 */
[----:B------:R-:W-:Y:S01]  /*6130*/  UIADD3 UR4, UPT, UPT, -UR13, URZ, URZ ;  /* 0x000000ff0d047290 */ /* 0x000fe2000fffe1ff */
[----:B------:R-:W-:Y:S01]  /*6140*/  IMAD.HI.U32 R13, R13, R0, RZ ;  /* 0x000000000d0d7227 */ /* 0x000fe200078e00ff */
[----:B------:R-:W-:Y:S02]  /*6150*/  USHF.L.U32 UR17, UR5, 0x6, URZ ;  /* 0x0000000605117899 */ /* 0x000fe400080006ff */
[----:B------:R-:W-:Y:S02]  /*6160*/  UIMAD UR12, UR53, UR4, UR12 ;  /* 0x00000004350c72a4 */ /* 0x000fe4000f8e020c */
[C---:B------:R-:W-:Y:S05]  /*6170*/  IADD3 R3, PT, PT, -R13.reuse, RZ, RZ ;  /* 0x000000ff0d037210 */ /* 0x040fea0007ffe1ff */
[C---:B------:R-:W-:Y:S05]  /*6180*/  IMAD R0, R8.reuse, R3, R0 ;  /* 0x0000000308007224 */ /* 0x040fea00078e0200 */
[----:B------:R-:W-:Y:S11]  /*6190*/  ISETP.GT.U32.AND P1, PT, R8, R0, PT ;  /* 0x000000000800720c */ /* 0x000ff60003f24070 */
[----:B------:R-:W-:Y:S02]  /*61a0*/  @!UPT UIADD3 URZ, UPT, UPT, URZ, URZ, URZ ;  /* 0x000000fffffff290 */ /* 0x000fe4000fffe0ff */
[----:B------:R-:W-:Y:S02]  /*61b0*/  @!P1 IMAD.IADD R0, R0, 0x1, -R8 ;  /* 0x0000000100009824 */ /* 0x000fe400078e0a08 */
[----:B------:R-:W-:Y:S01]  /*61c0*/  @!P1 VIADD R13, R13, 0x1 ;  /* 0x000000010d0d9836 */ /* 0x000fe20000000000 */
[----:B------:R-:W-:Y:S02]  /*61d0*/  ISETP.NE.U32.AND P1, PT, RZ, UR32, PT ;  /* 0x00000020ff007c0c */ /* 0x000fe4000bf25070 */
[----:B------:R-:W-:Y:S02]  /*61e0*/  ISETP.GE.U32.AND P2, PT, R0, R8, PT ;  /* 0x000000080000720c */ /* 0x000fe40003f46070 */
[----:B------:R-:W-:Y:S11]  /*61f0*/  ISETP.NE.AND.EX P1, PT, RZ, UR33, PT, P1 ;  /* 0x00000021ff007c0c */ /* 0x000ff6000bf25310 */
[----:B------:R-:W-:Y:S04]  /*6200*/  @P2 IADD3 R13, PT, PT, R13, 0x1, RZ ;  /* 0x000000010d0d2810 */ /* 0x000fe80007ffe0ff */
[----:B------:R-:W-:Y:S11]  /*6210*/  R2UR UR14, R13 ;  /* 0x000000000d0e72ca */ /* 0x000ff600000e0000 */
[----:B------:R-:W-:Y:S02]  /*6220*/  @!UPT UIADD3 URZ, UPT, UPT, URZ, URZ, URZ ;  /* 0x000000fffffff290 */ /* 0x000fe4000fffe0ff */
[----:B------:R-:W-:Y:S02]  /*6230*/  @!UP0 UIADD3 UR14, UPT, UPT, -UR14, URZ, URZ ;  /* 0x000000ff0e0e8290 */ /* 0x000fe4000fffe1ff */
[----:B------:R-:W-:Y:S04]  /*6240*/  @!UP2 ULOP3.LUT UR14, URZ, UR36, URZ, 0x33, !UPT ;  /* 0x00000024ff0ea292 */ /* 0x000fe8000f8e33ff */
[----:B------:R-:W-:Y:S04]  /*6250*/  UIADD3 UR6, UPT, UPT, -UR14, URZ, URZ ;  /* 0x000000ff0e067290 */ /* 0x000fe8000fffe1ff */
[----:B------:R-:W-:Y:S01]  /*6260*/  UIMAD UR13, UR36, UR6, UR13 ;  /* 0x00000006240d72a4 */ /* 0x000fe2000f8e020d */
[----:B------:R-:W-:Y:S11]  /*6270*/  BRA.U !UP5, `(.L_x_97) ;  /* 0x000000010d387547 */ /* 0x000ff6000b800000 */
[----:B------:R-:W-:Y:S01]  /*6280*/  UISETP.NE.AND UP1, UPT, UR51, URZ, UPT ;  /* 0x000000ff3300728c */ /* 0x000fe2000bf25270 */
[----:B------:R-:W-:Y:S01]  /*6290*/  HFMA2 R0, -RZ, RZ, 0, 5.9604644775390625e-08 ;  /* 0x00000001ff007431 */ /* 0x000fe200000001ff */
[----:B------:R-:W1:Y:S01]  /*62a0*/  LDCU.64 UR8, c[0x0][0x358] ;  /* 0x00006b00ff0877ac */ /* 0x000e620008000a00 */
[----:B------:R-:W-:Y:S03]  /*62b0*/  IMAD.MOV.U32 R45, RZ, RZ, 0x1 ;  /* 0x00000001ff2d7424 */ /* 0x000fe600078e00ff */
[----:B------:R-:W-:Y:S05]  /*62c0*/  PLOP3.LUT P2, PT, PT, PT, UP1, 0x80, 0x8 ;  /* 0x000000000008781c */ /* 0x000fea0003f4f018 */
[----:B------:R-:W2:Y:S01]  /*62d0*/  @UP1 LDCU.64 UR4, c[0x0][0x988] ;  /* 0x00013100ff0417ac */ /* 0x000ea20008000a00 */
[----:B------:R-:W-:Y:S07]  /*62e0*/  @UP1 UIMAD UR6, UR50, UR32, URZ ;  /* 0x00000020320612a4 */ /* 0x000fee000f8e02ff */
[----:B------:R-:W-:Y:S01]  /*62f0*/  @!P2 PRMT R45, R0, 0x7610, R45 ;  /* 0x00007610002da816 */ /* 0x000fe2000000002d */
[----:B--2---:R-:W-:Y:S06]  /*6300*/  @UP1 UIMAD.WIDE UR4, UR6, 0x4, UR4 ;  /* 0x00000004060418a5 */ /* 0x004fec000f8e0204 */
[----:B-----5:R-:W-:Y:S01]  /*6310*/  IMAD.U32 R26, RZ, RZ, UR4 ;  /* 0x00000004ff1a7e24 */ /* 0x020fe2000f8e00ff */
[----:B------:R-:W-:Y:S04]  /*6320*/  MOV R27, UR5 ;  /* 0x00000005001b7c02 */ /* 0x000fe80008000f00 */
[----:B------:R-:W2:Y:S01]  /*6330*/  @!UP1 LDCU UR4, c[0x0][0x980] ;  /* 0x00013000ff0497ac */ /* 0x000ea20008000800 */
[----:B-1----:R1:W5:Y:S02]  /*6340*/  @P2 LDG.E R26, desc[UR8][R26.64] ;  /* 0x000000081a1a2981 */ /* 0x002364000c1e1900 */
[----:B-12---:R-:W-:Y:S07]  /*6350*/  @!P2 IMAD.U32 R26, RZ, RZ, UR4 ;  /* 0x00000004ff1aae24 */ /* 0x006fee000f8e00ff */
.L_x_97:
[----:B-----5:R-:W-:Y:S01]  /*6360*/  @!P1 FSETP.EQ.AND P3, PT, R26, RZ, PT ;  /* 0x000000ff1a00920b */ /* 0x020fe20003f62000 */
[----:B------:R-:W-:Y:S01]  /*6370*/  @!UPT UIADD3 URZ, UPT, UPT, URZ, URZ, URZ ;  /* 0x000000fffffff290 */ /* 0x000fe2000fffe0ff */
[----:B------:R-:W-:Y:S11]  /*6380*/  @!P1 BRA `(.L_x_98) ;  /* 0x0000000000149947 */ /* 0x000ff60003800000 */
[----:B------:R-:W-:Y:S02]  /*6390*/  LOP3.LUT P1, RZ, R45, 0xff, RZ, 0xc0, !PT ;  /* 0x000000ff2dff7812 */ /* 0x000fe4000782c0ff */
[----:B------:R-:W-:Y:S04]  /*63a0*/  PLOP3.LUT P3, PT, PT, PT, UP1, 0x80, 0x8 ;  /* 0x000000000008781c */ /* 0x000fe80003f6f018 */
[----:B------:R-:W-:Y:S07]  /*63b0*/  PLOP3.LUT P3, PT, P3, PT, PT, 0x8, 0x80 ;  /* 0x000000000080781c */ /* 0x000fee0001f6e170 */
[----:B------:R-:W-:Y:S11]  /*63c0*/  @P1 FSETP.EQ.AND P3, PT, R26, RZ, PT ;  /* 0x000000ff1a00120b */ /* 0x000ff60003f62000 */
[----:B------:R-:W-:Y:S02]  /*63d0*/  @!UPT UIADD3 URZ, UPT, UPT, URZ, URZ, URZ ;  /* 0x000000fffffff290 */ /* 0x000fe4000fffe0ff */
.L_x_98:
[----:B------:R-:W-:Y:S01]  /*63e0*/  ULEA UR4, UR28, UR27, 0x3 ;  /* 0x0000001b1c047291 */ /* 0x000fe2000f8e18ff */
[----:B------:R-:W-:Y:S02]  /*63f0*/  SHF.L.U32 R3, R10, 0x1f, RZ ;  /* 0x0000001f0a037819 */ /* 0x000fe400000006ff */
[----:B------:R-:W-:Y:S04]  /*6400*/  ELECT P2, URZ, PT ;  /* 0x0000000000ff782f */ /* 0x000fe80003840000 */
[----:B------:R-:W-:Y:S02]  /*6410*/  PLOP3.LUT P2, PT, P3, P2, PT, 0xf2, 0x2f ;  /* 0x00000000002f781c */ /* 0x000fe40001f45e72 */
[----:B------:R-:W1:Y:S02]  /*6420*/  SYNCS.PHASECHK.TRANS64.TRYWAIT P1, [UR4+0x128], R3 ;  /* 0x00012803ff0075a7 */ /* 0x000e640008021104 */
[----:B-1----:R-:W-:Y:S09]  /*6430*/  @!P1 BRA `(.L_x_99) ;  /* 0x0000004000149947 */ /* 0x002ff20003800000 */
.L_x_195:
[----:B------:R-:W2:Y:S01]  /*6440*/  S2UR UR21, SR_CgaCtaId ;  /* 0x00000000001579c3 */ /* 0x000ea20000008800 */
[----:B-1----:R-:W-:Y:S01]  /*6450*/  @!P2 IADD3 R3, P1, PT, R14, 0x680, RZ ;  /* 0x000006800e03a810 */ /* 0x002fe20007f3e0ff */
[----:B------:R-:W-:Y:S01]  /*6460*/  VOTEU.ALL UP0, P2 ;  /* 0x0000000000ff7886 */ /* 0x000fe20001000000 */
[----:B------:R-:W-:Y:S01]  /*6470*/  UIADD3 UR16, UPT, UPT, UR4, 0x110, URZ ;  /* 0x0000011004107890 */ /* 0x000fe2000fffe0ff */
[----:B------:R-:W-:Y:S01]  /*6480*/  @P0 SHF.R.U32.HI R4, RZ, 0x10, R5 ;  /* 0x00000010ff040819 */ /* 0x000fe20000011605 */
[----:B------:R-:W-:Y:S01]  /*6490*/  UMOV UR34, 0x0 ;  /* 0x0000000000227882 */ /* 0x000fe20000000000 */
[----:B------:R-:W-:Y:S01]  /*64a0*/  @!P2 IMAD.X R0, RZ, RZ, R15, P1 ;  /* 0x000000ffff00a224 */ /* 0x000fe200008e060f */
[----:B------:R-:W-:Y:S01]  /*64b0*/  @!P2 R2UR UR7, R3 ;  /* 0x000000000307a2ca */ /* 0x000fe200000e0000 */
[----:B------:R-:W-:Y:S01]  /*64c0*/  @!UP0 ULEA UR5, UR28, UR27, 0xc ;  /* 0x0000001b1c058291 */ /* 0x000fe2000f8e60ff */
[----:B------:R-:W-:Y:S01]  /*64d0*/  @P0 R2UR UR50, R4 ;  /* 0x00000000043202ca */ /* 0x000fe200000e0000 */
[----:B------:R-:W-:Y:S01]  /*64e0*/  @!UP0 UIADD3 UR20, UPT, UPT, UR17, 0x20, URZ ;  /* 0x0000002011148890 */ /* 0x000fe2000fffe0ff */
[----:B------:R-:W-:Y:S01]  /*64f0*/  @!P2 R2UR UR6, R0 ;  /* 0x000000000006a2ca */ /* 0x000fe200000e0000 */
[----:B------:R-:W-:Y:S01]  /*6500*/  @!UP0 UIADD3 UR8, UPT, UPT, UR5, 0x200, URZ ;  /* 0x0000020005088890 */ /* 0x000fe2000fffe0ff */
[----:B------:R-:W-:Y:S01]  /*6510*/  @!P2 IMAD.MOV.U32 R0, RZ, RZ, 0x1000 ;  /* 0x00001000ff00a424 */ /* 0x000fe200078e00ff */
[----:B------:R-:W-:Y:S02]  /*6520*/  @!UP0 UIADD3 UR18, UPT, UPT, UR5, 0xa00, URZ ;  /* 0x00000a0005128890 */ /* 0x000fe4000fffe0ff */
[----:B------:R-:W-:Y:S01]  /*6530*/  UIADD3 UR5, UPT, UPT, UR28, 0x1, URZ ;  /* 0x000000011c057890 */ /* 0x000fe2000fffe0ff */
[----:B------:R-:W-:Y:S03]  /*6540*/  UMOV UR35, 0x10000000 ;  /* 0x1000000000237882 */ /* 0x000fe60000000000 */
[----:B------:R-:W-:Y:S01]  /*6550*/  IMAD.U32 R12, RZ, RZ, UR7 ;  /* 0x00000007ff0c7e24 */ /* 0x000fe2000f8e00ff */
[----:B------:R-:W-:Y:S03]  /*6560*/  UISETP.NE.AND UP0, UPT, UR5, 0x3, UPT ;  /* 0x000000030500788c */ /* 0x000fe6000bf05270 */
[----:B------:R-:W-:Y:S01]  /*6570*/  IMAD.U32 R13, RZ, RZ, UR6 ;  /* 0x00000006ff0d7e24 */ /* 0x000fe2000f8e00ff */
[----:B------:R-:W-:Y:S01]  /*6580*/  @!P2 R2UR UR6, R12 ;  /* 0x000000000c06a2ca */ /* 0x000fe200000e0000 */
[----:B------:R-:W-:Y:S02]  /*6590*/  USEL UR5, UR5, URZ, UP0 ;  /* 0x000000ff05057287 */ /* 0x000fe40008000000 */
[----:B------:R-:W-:Y:S01]  /*65a0*/  USEL UR19, URZ, 0x1, UP0 ;  /* 0x00000001ff137887 */ /* 0x000fe20008000000 */
[----:B------:R-:W-:Y:S01]  /*65b0*/  @!P2 R2UR UR7, R13 ;  /* 0x000000000d07a2ca */ /* 0x000fe200000e0000 */
[----:B------:R-:W-:Y:S04]  /*65c0*/  VOTEU.ALL UP0, P2 ;  /* 0x0000000000ff7886 */ /* 0x000fe80001000000 */
[----:B------:R-:W-:Y:S01]  /*65d0*/  LOP3.LUT R10, R10, UR19, RZ, 0x3c, !PT ;  /* 0x000000130a0a7c12 */ /* 0x000fe2000f8e3cff */
[----:B------:R-:W-:Y:S01]  /*65e0*/  @!UP0 UMOV UR9, UR16 ;  /* 0x0000001000098c82 */ /* 0x000fe20008000000 */
[----:B------:R-:W-:Y:S02]  /*65f0*/  @!UP0 UMOV UR10, UR17 ;  /* 0x00000011000a8c82 */ /* 0x000fe40008000000 */
[----:B------:R-:W-:Y:S04]  /*6600*/  SHF.L.U32 R3, R10, 0x1f, RZ ;  /* 0x0000001f0a037819 */ /* 0x000fe800000006ff */
[----:B------:R1:W-:Y:S01]  /*6610*/  @!UP0 UTMALDG.5D [UR8], [UR6], desc[UR34] ;  /* 0x00002208060085b4 */ /* 0x0003e20008021000 */
[----:B------:R-:W-:Y:S05]  /*6620*/  VOTEU.ALL UP0, P2 ;  /* 0x0000000000ff7886 */ /* 0x000fea0001000000 */
[----:B-1----:R-:W-:Y:S01]  /*6630*/  @!UP0 UMOV UR8, UR18 ;  /* 0x0000001200088c82 */ /* 0x002fe20008000000 */
[----:B------:R-:W-:Y:S01]  /*6640*/  @!UP0 UMOV UR9, UR16 ;  /* 0x0000001000098c82 */ /* 0x000fe20008000000 */
[----:B------:R-:W-:Y:S02]  /*6650*/  @!UP0 UMOV UR10, UR20 ;  /* 0x00000014000a8c82 */ /* 0x000fe40008000000 */
[----:B------:R2:W-:Y:S01]  /*6660*/  @!UP0 UTMALDG.5D [UR8], [UR6], desc[UR34] ;  /* 0x00002208060085b4 */ /* 0x0005e20008021000 */
[----:B------:R1:W-:Y:S01]  /*6670*/  @!P2 SYNCS.ARRIVE.TRANS64.RED.A0TR RZ, [UR4+0x110], R0 ;  /* 0x00011000ffffa9a7 */ /* 0x0003e20008300404 */
[----:B--2---:R-:W-:Y:S02]  /*6680*/  UPRMT UR7, UR21, 0x654, UR16 ;  /* 0x0000065415077896 */ /* 0x004fe40008000010 */
[----:B------:R-:W-:Y:S07]  /*6690*/  ULEA UR6, UR5, UR27, 0x3 ;  /* 0x0000001b05067291 */ /* 0x000fee000f8e18ff */
[----:B------:R-:W-:Y:S02]  /*66a0*/  SYNCS.ARRIVE.TRANS64.RED.A1T0 RZ, [UR7], RZ ;  /* 0x000000ffffff79a7 */ /* 0x000fe40008100407 */
[----:B------:R-:W2:Y:S02]  /*66b0*/  SYNCS.PHASECHK.TRANS64.TRYWAIT P1, [UR6+0x128], R3 ;  /* 0x00012803ff0075a7 */ /* 0x000ea40008021106 */
[----:B-12---:R-:W-:Y:S05]  /*66c0*/  @!P1 BRA `(.L_x_100) ;  /* 0x0000003c00889947 */ /* 0x006fea0003800000 */
.L_x_197:
[----:B------:R-:W-:Y:S01]  /*66d0*/  UPLOP3.LUT UP2, UPT, UPT, UPT, UPT, 0x80, 0x8 ;  /* 0x000000000008789c */ /* 0x000fe20003f4f070 */
[----:B------:R-:W2:Y:S01]  /*66e0*/  S2UR UR57, SR_CgaCtaId ;  /* 0x00000000003979c3 */ /* 0x000ea20000008800 */
[----:B------:R-:W-:Y:S01]  /*66f0*/  UMOV UR34, 0x0 ;  /* 0x0000000000227882 */ /* 0x000fe20000000000 */
[----:B------:R-:W-:Y:S01]  /*6700*/  UMOV UR35, 0x10000000 ;  /* 0x1000000000237882 */ /* 0x000fe20000000000 */
[----:B------:R-:W-:Y:S01]  /*6710*/  UMOV UR19, UR11 ;  /* 0x0000000b00137c82 */ /* 0x000fe20008000000 */
[----:B------:R-:W-:Y:S01]  /*6720*/  UMOV UR20, UR12 ;  /* 0x0000000c00147c82 */ /* 0x000fe20008000000 */
[----:B------:R-:W-:Y:S01]  /*6730*/  UMOV UR21, UR13 ;  /* 0x0000000d00157c82 */ /* 0x000fe20008000000 */
[----:B------:R-:W-:Y:S01]  /*6740*/  UMOV UR22, UR14 ;  /* 0x0000000e00167c82 */ /* 0x000fe20008000000 */
[----:B------:R-:W-:Y:S01]  /*6750*/  VOTEU.ALL UP0, P2 ;  /* 0x0000000000ff7886 */ /* 0x000fe20001000000 */
[----:B-1----:R-:W-:Y:S02]  /*6760*/  @!P2 IADD3 R3, P0, PT, R14, 0x680, RZ ;  /* 0x000006800e03a810 */ /* 0x002fe40007f1e0ff */
[----:B------:R-:W-:Y:S02]  /*6770*/  R2UR UR56, R50 ;  /* 0x00000000323872ca */ /* 0x000fe400000e0000 */
[----:B------:R-:W-:Y:S01]  /*6780*/  @!UP0 ULEA UR4, UR5, UR27, 0xc ;  /* 0x0000001b05048291 */ /* 0x000fe2000f8e60ff */
[----:B------:R-:W-:Y:S01]  /*6790*/  @!P2 IMAD.X R0, RZ, RZ, R15, P0 ;  /* 0x000000ffff00a224 */ /* 0x000fe200000e060f */
[----:B------:R-:W-:Y:S01]  /*67a0*/  UIADD3 UR5, UPT, UPT, UR5, 0x1, URZ ;  /* 0x0000000105057890 */ /* 0x000fe2000fffe0ff */
[----:B------:R-:W-:Y:S01]  /*67b0*/  R2UR UR55, R51 ;  /* 0x00000000333772ca */ /* 0x000fe200000e0000 */
[----:B------:R-:W-:Y:S01]  /*67c0*/  @!UP0 UIADD3 UR18, UPT, UPT, UR17, 0x10, URZ ;  /* 0x0000001011128890 */ /* 0x000fe2000fffe0ff */
[----:B------:R-:W-:Y:S01]  /*67d0*/  LOP3.LUT R9, R9, 0x1, RZ, 0x3c, !PT ;  /* 0x0000000109097812 */ /* 0x000fe200078e3cff */
[----:B------:R-:W-:Y:S02]  /*67e0*/  @!UP0 UIADD3 UR10, UPT, UPT, UR17, 0x30, URZ ;  /* 0x00000030110a8890 */ /* 0x000fe4000fffe0ff */
[----:B------:R-:W-:Y:S02]  /*67f0*/  @!UP0 UIADD3 UR16, UPT, UPT, UR4, 0x200, URZ ;  /* 0x0000020004108890 */ /* 0x000fe4000fffe0ff */
[----:B------:R-:W-:Y:S01]  /*6800*/  @!UP0 UIADD3 UR8, UPT, UPT, UR4, 0xa00, URZ ;  /* 0x00000a0004088890 */ /* 0x000fe2000fffe0ff */
[----:B------:R-:W-:Y:S01]  /*6810*/  @!P2 R2UR UR4, R0 ;  /* 0x000000000004a2ca */ /* 0x000fe200000e0000 */
[----:B------:R-:W-:Y:S02]  /*6820*/  UISETP.NE.AND UP0, UPT, UR5, 0x3, UPT ;  /* 0x000000030500788c */ /* 0x000fe4000bf05270 */
[----:B------:R-:W-:Y:S02]  /*6830*/  UIADD3 UR17, UPT, UPT, UR6, 0x110, URZ ;  /* 0x0000011006117890 */ /* 0x000fe4000fffe0ff */
[----:B------:R-:W-:Y:S01]  /*6840*/  USEL UR28, UR5, URZ, UP0 ;  /* 0x000000ff051c7287 */ /* 0x000fe20008000000 */
[----:B------:R-:W-:Y:S01]  /*6850*/  @!P2 R2UR UR5, R3 ;  /* 0x000000000305a2ca */ /* 0x000fe200000e0000 */
[----:B------:R-:W-:Y:S02]  /*6860*/  USEL UR7, URZ, 0x1, UP0 ;  /* 0x00000001ff077887 */ /* 0x000fe40008000000 */
[----:B------:R-:W-:Y:S01]  /*6870*/  VOTEU.ALL UP0, P2 ;  /* 0x0000000000ff7886 */ /* 0x000fe20001000000 */
[----:B------:R-:W-:Y:S03]  /*6880*/  UMOV UR9, UR17 ;  /* 0x0000001100097c82 */ /* 0x000fe60008000000 */
[----:B------:R-:W-:Y:S01]  /*6890*/  IMAD.U32 R5, RZ, RZ, UR4 ;  /* 0x00000004ff057e24 */ /* 0x000fe2000f8e00ff */
[----:B------:R-:W-:Y:S05]  /*68a0*/  LOP3.LUT R10, R10, UR7, RZ, 0x3c, !PT ;  /* 0x000000070a0a7c12 */ /* 0x000fea000f8e3cff */
[----:B------:R-:W-:Y:S01]  /*68b0*/  IMAD.U32 R4, RZ, RZ, UR5 ;  /* 0x00000005ff047e24 */ /* 0x000fe2000f8e00ff */
[----:B------:R-:W-:Y:S04]  /*68c0*/  @!P2 R2UR UR5, R5 ;  /* 0x000000000505a2ca */ /* 0x000fe800000e0000 */
[----:B------:R-:W-:Y:S11]  /*68d0*/  @!P2 R2UR UR4, R4 ;  /* 0x000000000404a2ca */ /* 0x000ff600000e0000 */
[----:B------:R-:W-:Y:S02]  /*68e0*/  @!UPT UIADD3 URZ, UPT, UPT, URZ, URZ, URZ ;  /* 0x000000fffffff290 */ /* 0x000fe4000fffe0ff */
[----:B------:R1:W-:Y:S01]  /*68f0*/  @!UP0 UTMALDG.5D [UR16], [UR4], desc[UR34] ;  /* 0x00002210040085b4 */ /* 0x0003e20008021000 */
[----:B------:R-:W-:Y:S05]  /*6900*/  VOTEU.ALL UP0, P2 ;  /* 0x0000000000ff7886 */ /* 0x000fea0001000000 */
[----:B------:R2:W-:Y:S01]  /*6910*/  @!UP0 UTMALDG.5D [UR8], [UR4], desc[UR34] ;  /* 0x00002208040085b4 */ /* 0x0005e20008021000 */
[----:B------:R3:W-:Y:S01]  /*6920*/  @!P2 SYNCS.ARRIVE.TRANS64.RED.A0TR RZ, [UR6+0x110], R2 ;  /* 0x00011002ffffa9a7 */ /* 0x0007e20008300406 */
[----:B-1----:R-:W-:Y:S02]  /*6930*/  UIADD3 UR18, UPT, UPT, UR15, UR56, URZ ;  /* 0x000000380f127290 */ /* 0x002fe4000fffe0ff */
[----:B------:R-:W-:Y:S02]  /*6940*/  UIADD3 UR20, UPT, UPT, UR23, UR55, URZ ;  /* 0x0000003717147290 */ /* 0x000fe4000fffe0ff */
[----:B--2---:R-:W-:Y:S09]  /*6950*/  UPRMT UR4, UR57, 0x654, UR17 ;  /* 0x0000065439047896 */ /* 0x004ff20008000011 */
[----:B------:R-:W-:Y:S01]  /*6960*/  SYNCS.ARRIVE.TRANS64.RED.A1T0 RZ, [UR4], RZ ;  /* 0x000000ffffff79a7 */ /* 0x000fe20008100404 */
[----:B------:R-:W-:Y:S05]  /*6970*/  BRA.U UP3, `(.L_x_101) ;  /* 0xffffffed03a87547 */ /* 0x000fea000b83ffff */
[----:B------:R-:W-:Y:S01]  /*6980*/  UIADD3 UR27, UPT, UPT, UR27, 0x128, URZ ;  /* 0x000001281b1b7890 */ /* 0x000fe2000fffe0ff */
[----:B---3--:R-:W-:-:S03]  /*6990*/  SHF.L.U32 R2, R10, 0x1f, RZ ;  /* 0x0000001f0a027819 */ /* 0x008fc600000006ff */
[----:B------:R-:W-:-:S09]  /*69a0*/  ULEA UR4, UR28, UR27, 0x3 ;  /* 0x0000001b1c047291 */ /* 0x000fd2000f8e18ff */
[----:B------:R-:W1:Y:S02]  /*69b0*/  SYNCS.PHASECHK.TRANS64.TRYWAIT P0, [UR4], R2 ;  /* 0x00000002ff0075a7 */ /* 0x000e640008001104 */
[----:B-1----:R-:W-:Y:S05]  /*69c0*/  @!P0 BRA `(.L_x_102) ;  /* 0x0000003800e08947 */ /* 0x002fea0003800000 */
.L_x_199:
[----:B------:R-:W-:-:S04]  /*69d0*/  UIADD3 UR4, UPT, UPT, UR28, 0x1, URZ ;  /* 0x000000011c047890 */ /* 0x000fc8000fffe0ff */
[----:B------:R-:W-:-:S04]  /*69e0*/  UISETP.NE.AND UP0, UPT, UR4, 0x3, UPT ;  /* 0x000000030400788c */ /* 0x000fc8000bf05270 */
[----:B------:R-:W-:Y:S02]  /*69f0*/  USEL UR6, URZ, 0x1, UP0 ;  /* 0x00000001ff067887 */ /* 0x000fe40008000000 */
[----:B------:R-:W-:-:S04]  /*6a00*/  USEL UR4, UR4, URZ, UP0 ;  /* 0x000000ff04047287 */ /* 0x000fc80008000000 */
[----:B------:R-:W-:Y:S01]  /*6a10*/  ULEA UR5, UR4, UR27, 0x3 ;  /* 0x0000001b04057291 */ /* 0x000fe2000f8e18ff */
[----:B------:R-:W-:-:S04]  /*6a20*/  LOP3.LUT R10, R10, UR6, RZ, 0x3c, !PT ;  /* 0x000000060a0a7c12 */ /* 0x000fc8000f8e3cff */
[----:B-1----:R-:W-:-:S04]  /*6a30*/  SHF.L.U32 R2, R10, 0x1f, RZ ;  /* 0x0000001f0a027819 */ /* 0x002fc800000006ff */
[----:B------:R-:W1:Y:S02]  /*6a40*/  SYNCS.PHASECHK.TRANS64.TRYWAIT P0, [UR5], R2 ;  /* 0x00000002ff0075a7 */ /* 0x000e640008001105 */
[----:B-1----:R-:W-:Y:S05]  /*6a50*/  @!P0 BRA `(.L_x_103) ;  /* 0x0000003800d48947 */ /* 0x002fea0003800000 */
.L_x_201:
[----:B------:R-:W-:-:S04]  /*6a60*/  UIADD3 UR4, UPT, UPT, UR4, 0x1, URZ ;  /* 0x0000000104047890 */ /* 0x000fc8000fffe0ff */
[----:B------:R-:W-:-:S04]  /*6a70*/  UISETP.NE.AND UP0, UPT, UR4, 0x3, UPT ;  /* 0x000000030400788c */ /* 0x000fc8000bf05270 */
[----:B------:R-:W-:Y:S02]  /*6a80*/  USEL UR5, URZ, 0x1, UP0 ;  /* 0x00000001ff057887 */ /* 0x000fe40008000000 */
[----:B------:R-:W-:-:S04]  /*6a90*/  USEL UR4, UR4, URZ, UP0 ;  /* 0x000000ff04047287 */ /* 0x000fc80008000000 */
[----:B------:R-:W-:Y:S01]  /*6aa0*/  ULEA UR4, UR4, UR27, 0x3 ;  /* 0x0000001b04047291 */ /* 0x000fe2000f8e18ff */
[----:B-1----:R-:W-:-:S04]  /*6ab0*/  LOP3.LUT R2, R10, UR5, RZ, 0x3c, !PT ;  /* 0x000000050a027c12 */ /* 0x002fc8000f8e3cff */
[----:B------:R-:W-:Y:S01]  /*6ac0*/  SHF.L.U32 R2, R2, 0x1f, RZ ;  /* 0x0000001f02027819 */ /* 0x000fe200000006ff */
[----:B------:R-:W-:-:S07]  /*6ad0*/  IMAD.U32 R0, RZ, RZ, UR4 ;  /* 0x00000004ff007e24 */ /* 0x000fce000f8e00ff */
.L_x_104:
[----:B-1----:R1:W2:Y:S02]  /*6ae0*/  SYNCS.PHASECHK.TRANS64.TRYWAIT P0, [R0+URZ], R2 ;  /* 0x00000002000075a7 */ /* 0x0022a400080011ff */
[----:B--2---:R-:W-:Y:S05]  /*6af0*/  @!P0 NANOSLEEP.SYNCS 0x989680 ;  /* 0x009896800000895d */ /* 0x004fea0003900000 */
[----:B------:R-:W2:Y:S02]  /*6b00*/  @!P0 SYNCS.PHASECHK.TRANS64 P0, [R0+URZ], R2 ;  /* 0x00000002000085a7 */ /* 0x000ea400080010ff */
[----:B--2---:R-:W-:Y:S05]  /*6b10*/  @P0 EXIT ;  /* 0x000000000000094d */ /* 0x004fea0003800000 */
[----:B------:R-:W-:Y:S05]  /*6b20*/  BRA `(.L_x_104) ;  /* 0xfffffffc00ec7947 */ /* 0x000fea000383ffff */
.L_x_92:
[----:B------:R-:W-:-:S06]  /*6b30*/  UISETP.GE.AND UP0, UPT, UR19, 0x4, UPT ;  /* 0x000000041300788c */ /* 0x000fcc000bf06270 */
[----:B------:R-:W-:-:S13]  /*6b40*/  PLOP3.LUT P0, PT, PT, PT, UP0, 0x80, 0x8 ;  /* 0x000000000008781c */ /* 0x000fda0003f0f008 */
[----:B-1----:R-:W-:Y:S05]  /*6b50*/  @!P0 EXIT ;  /* 0x000000000000894d */ /* 0x002fea0003800000 */
[----:B------:R-:W1:Y:S08]  /*6b60*/  S2UR UR4, SR_CgaCtaId ;  /* 0x00000000000479c3 */ /* 0x000e700000008800 */
[----:B------:R-:W-:Y:S01]  /*6b70*/  BAR.SYNC.DEFER_BLOCKING 0x6, 0xa0 ;  /* 0x0182800000007b1d */ /* 0x000fe20000010000 */
[----:B------:R-:W-:Y:S01]  /*6b80*/  IMAD.SHL.U32 R44, R56, 0x10, RZ ;  /* 0x00000010382c7824 */ /* 0x000fe200078e00ff */
[----:B------:R-:W-:Y:S01]  /*6b90*/  USHF.R.S32.HI UR56, URZ, 0x1f, UR5 ;  /* 0x0000001fff387899 */ /* 0x000fe20008011405 */
[----:B------:R-:W-:-:S02]  /*6ba0*/  IMAD.SHL.U32 R0, R46, 0x200, RZ ;  /* 0x000002002e007824 */ /* 0x000fc400078e00ff */
[----:B------:R-:W-:Y:S02]  /*6bb0*/  HFMA2 R22, -RZ, RZ, 0, 0 ;  /* 0x00000000ff167431 */ /* 0x000fe400000001ff */
[----:B------:R-:W-:Y:S01]  /*6bc0*/  IMAD.SHL.U32 R4, R56, 0x2, RZ ;  /* 0x0000000238047824 */ /* 0x000fe200078e00ff */
[----:B------:R-:W-:Y:S01]  /*6bd0*/  UMOV UR52, 0x400 ;  /* 0x0000040000347882 */ /* 0x000fe20000000000 */
[----:B------:R-:W2:Y:S01]  /*6be0*/  LDC.64 R42, c[0x0][0x9b0] ;  /* 0x00026c00ff2a7b82 */ /* 0x000ea20000000a00 */
[----:B------:R-:W3:Y:S01]  /*6bf0*/  LDCU.64 UR6, c[0x0][0x988] ;  /* 0x00013100ff0677ac */ /* 0x000ee20008000a00 */
[----:B------:R-:W-:Y:S01]  /*6c00*/  LOP3.LUT R55, R44, 0x5b0, RZ, 0xc0, !PT ;  /* 0x000005b02c377812 */ /* 0x000fe200078ec0ff */
[----:B------:R-:W-:Y:S01]  /*6c10*/  IMAD.U32 R23, R56, 0x10000, RZ ;  /* 0x0001000038177824 */ /* 0x000fe200078e00ff */
[----:B------:R-:W-:Y:S01]  /*6c20*/  LOP3.LUT R5, R44, 0x40, RZ, 0xc0, !PT ;  /* 0x000000402c057812 */ /* 0x000fe200078ec0ff */
[----:B------:R-:W-:Y:S01]  /*6c30*/  ULEA.HI UR56, UR56, UR5, URZ, 0x6 ;  /* 0x0000000538387291 */ /* 0x000fe2000f8f30ff */
[----:B------:R-:W-:Y:S01]  /*6c40*/  LOP3.LUT R55, R55, 0x200, R0, 0xf8, !PT ;  /* 0x0000020037377812 */ /* 0x000fe200078ef800 */
[----:B------:R-:W-:Y:S01]  /*6c50*/  IMAD.SHL.U32 R0, R46, 0x200000, RZ ;  /* 0x002000002e007824 */ /* 0x000fe200078e00ff */
[----:B------:R-:W4:Y:S01]  /*6c60*/  LDC.64 R40, c[0x0][0x9a8] ;  /* 0x00026a00ff287b82 */ /* 0x000f220000000a00 */
[----:B------:R-:W-:Y:S01]  /*6c70*/  LOP3.LUT P0, RZ, R44, 0x40, RZ, 0xc0, !PT ;  /* 0x000000402cff7812 */ /* 0x000fe2000780c0ff */
[----:B------:R-:W-:Y:S01]  /*6c80*/  IMAD.MOV.U32 R54, RZ, RZ, RZ ;  /* 0x000000ffff367224 */ /* 0x000fe200078e00ff */
[----:B------:R-:W-:Y:S01]  /*6c90*/  LOP3.LUT R4, R5, 0x8, R4, 0xf8, !PT ;  /* 0x0000000805047812 */ /* 0x000fe200078ef804 */
[----:B------:R-:W-:Y:S01]  /*6ca0*/  IMAD.MOV.U32 R53, RZ, RZ, RZ ;  /* 0x000000ffff357224 */ /* 0x000fe200078e00ff */
[----:B------:R-:W-:Y:S01]  /*6cb0*/  LOP3.LUT R0, R0, 0x200000, RZ, 0xc0, !PT ;  /* 0x0020000000007812 */ /* 0x000fe200078ec0ff */
[----:B------:R-:W2:Y:S01]  /*6cc0*/  LDCU UR48, c[0x0][0xc0c] ;  /* 0x00018180ff3077ac */ /* 0x000ea20008000800 */
[----:B------:R-:W-:-:S02]  /*6cd0*/  P2R R8, PR, RZ, 0x1 ;  /* 0x00000001ff087803 */ /* 0x000fc40000000000 */
[----:B------:R-:W-:Y:S01]  /*6ce0*/  LOP3.LUT R23, R0, 0x400000, R23, 0xf8, !PT ;  /* 0x0040000000177812 */ /* 0x000fe200078ef817 */
[----:B-1----:R-:W-:Y:S01]  /*6cf0*/  ULEA UR52, UR4, UR52, 0x18 ;  /* 0x0000003404347291 */ /* 0x002fe2000f8ec0ff */
[----:B---3--:R-:W-:Y:S01]  /*6d00*/  MOV R48, UR6 ;  /* 0x0000000600307c02 */ /* 0x008fe20008000f00 */
[----:B------:R-:W1:Y:S01]  /*6d10*/  LDCU UR4, c[0x0][0x370] ;  /* 0x00006e00ff0477ac */ /* 0x000e620008000800 */
[----:B------:R-:W-:Y:S01]  /*6d20*/  IMAD.U32 R47, RZ, RZ, UR7 ;  /* 0x00000007ff2f7e24 */ /* 0x000fe2000f8e00ff */
[----:B------:R-:W-:Y:S02]  /*6d30*/  LOP3.LUT R55, R55, R4, RZ, 0xfc, !PT ;  /* 0x0000000437377212 */ /* 0x000fe400078efcff */
[----:B------:R-:W-:Y:S01]  /*6d40*/  LOP3.LUT R56, R56, 0x60, RZ, 0xc0, !PT ;  /* 0x0000006038387812 */ /* 0x000fe200078ec0ff */
[----:B------:R-:W3:Y:S02]  /*6d50*/  LDCU UR38, c[0x0][0xc30] ;  /* 0x00018600ff2677ac */ /* 0x000ee40008000800 */
[----:B------:R-:W3:Y:S01]  /*6d60*/  LDS R2, [UR52+0x1a0] ;  /* 0x0001a034ff027984 */ /* 0x000ee20008000800 */
[----:B------:R-:W2:Y:S01]  /*6d70*/  LDCU.64 UR46, c[0x0][0xc28] ;  /* 0x00018500ff2e77ac */ /* 0x000ea20008000a00 */
[----:B------:R-:W2:Y:S01]  /*6d80*/  LDCU.128 UR60, c[0x0][0xc10] ;  /* 0x00018200ff3c77ac */ /* 0x000ea20008000c00 */
[----:B------:R-:W2:Y:S01]  /*6d90*/  LDCU UR59, c[0x0][0x374] ;  /* 0x00006e80ff3b77ac */ /* 0x000ea20008000800 */
[----:B-1----:R-:W-:Y:S01]  /*6da0*/  IMAD.U32 R49, RZ, RZ, UR4 ;  /* 0x00000004ff317e24 */ /* 0x002fe2000f8e00ff */
[----:B------:R-:W-:-:S02]  /*6db0*/  UIADD3 UR4, UPT, UPT, UR52, 0x200, URZ ;  /* 0x0000020034047890 */ /* 0x000fc4000fffe0ff */
[----:B------:R-:W-:Y:S01]  /*6dc0*/  USHF.R.S32.HI UR56, URZ, 0x6, UR56 ;  /* 0x00000006ff387899 */ /* 0x000fe20008011438 */
[----:B------:R-:W-:Y:S01]  /*6dd0*/  UMOV UR58, 0x1 ;  /* 0x00000001003a7882 */ /* 0x000fe20000000000 */
[----:B------:R-:W-:Y:S02]  /*6de0*/  UMOV UR54, URZ ;  /* 0x000000ff00367c82 */ /* 0x000fe40008000000 */
[----:B------:R-:W-:Y:S01]  /*6df0*/  IMAD.U32 R0, RZ, RZ, UR4 ;  /* 0x00000004ff007e24 */ /* 0x000fe2000f8e00ff */
[----:B------:R-:W-:Y:S01]  /*6e00*/  UMOV UR57, URZ ;  /* 0x000000ff00397c82 */ /* 0x000fe20008000000 */
[----:B------:R-:W-:Y:S01]  /*6e10*/  UMOV UR55, URZ ;  /* 0x000000ff00377c82 */ /* 0x000fe20008000000 */
[C---:B---3--:R-:W-:Y:S01]  /*6e20*/  VIADD R3, R2.reuse, 0x20 ;  /* 0x0000002002037836 */ /* 0x048fe20000000000 */
[----:B------:R-:W-:-:S04]  /*6e30*/  LOP3.LUT R2, R2, 0xffff, RZ, 0xc0, !PT ;  /* 0x0000ffff02027812 */ /* 0x000fc800078ec0ff */
[----:B------:R-:W-:-:S05]  /*6e40*/  LOP3.LUT R3, R3, 0xffff, RZ, 0xc0, !PT ;  /* 0x0000ffff03037812 */ /* 0x000fca00078ec0ff */
[----:B--2-4-:R1:W-:Y:S02]  /*6e50*/  STL.64 [R1], R2 ;  /* 0x0000000201007387 */ /* 0x0143e40000100a00 */
.L_x_135:
[----:B-1----:R-:W-:Y:S04]  /*6e60*/  SHF.L.U32 R2, R53, 0x1f, RZ ;  /* 0x0000001f35027819 */ /* 0x002fe800000006ff */
[----:B------:R-:W1:Y:S02]  /*6e70*/  SYNCS.PHASECHK.TRANS64.TRYWAIT P0, [UR52+0x150], R2 ;  /* 0x00015002ff0075a7 */ /* 0x000e640008001134 */
[----:B-1----:R-:W-:Y:S05]  /*6e80*/  @!P0 BRA `(.L_x_105) ;  /* 0x0000003400e08947 */ /* 0x002fea0003800000 */
.L_x_203:
[----:B------:R-:W2:Y:S01]  /*6e90*/  LDS.128 R4, [UR52+0x190] ;  /* 0x00019034ff047984 */ /* 0x000ea20008000c00 */
[----:B------:R-:W-:Y:S01]  /*6ea0*/  UISETP.GE.AND UP0, UPT, UR39, 0x1, UPT ;  /* 0x000000012700788c */ /* 0x000fe2000bf06270 */
[----:B------:R-:W-:Y:S01]  /*6eb0*/  @!PT LDS RZ, [RZ] ;  /* 0x00000000fffff984 */ /* 0x000fe20000000800 */
[----:B------:R-:W-:Y:S01]  /*6ec0*/  @!PT LDS RZ, [RZ] ;  /* 0x00000000fffff984 */ /* 0x000fe20000000800 */
[----:B------:R-:W-:Y:S01]  /*6ed0*/  @!PT LDS RZ, [RZ] ;  /* 0x00000000fffff984 */ /* 0x000fe20000000800 */
[----:B------:R-:W-:Y:S01]  /*6ee0*/  @!PT LDS RZ, [RZ] ;  /* 0x00000000fffff984 */ /* 0x000fe20000000800 */
[----:B------:R3:W-:Y:S06]  /*6ef0*/  MEMBAR.ALL.CTA ;  /* 0x0000000000007992 */ /* 0x0007ec0000008000 */
[----:B---3--:R-:W3:Y:S01]  /*6f00*/  FENCE.VIEW.ASYNC.S ;  /* 0x00000000000073c6 */ /* 0x008ee20000000000 */
[----:B--2---:R-:W-:Y:S11]  /*6f10*/  LOP3.LUT P0, RZ, R6, 0x1, RZ, 0xc0, !PT ;  /* 0x0000000106ff7812 */ /* 0x004ff6000780c0ff */
[----:B------:R-:W-:Y:S02]  /*6f20*/  @!UPT UIADD3 URZ, UPT, UPT, URZ, URZ, URZ ;  /* 0x000000fffffff290 */ /* 0x000fe4000fffe0ff */
[----:B---3--:R-:W-:Y:S01]  /*6f30*/  VOTEU.ANY UP1, P0 ;  /* 0x0000000000ff7886 */ /* 0x008fe20000020100 */
[----:B------:R-:W-:Y:S01]  /*6f40*/  PLOP3.LUT P0, PT, PT, PT, UP1, 0x80, 0x8 ;  /* 0x000000000008781c */ /* 0x000fe20003f0f018 */
[----:B------:R-:W-:Y:S06]  /*6f50*/  UP2UR UR4, UPR, URZ, 0x2 ;  /* 0x00000002ff047883 */ /* 0x000fec0008000000 */
[----:B------:R-:W-:Y:S01]  /*6f60*/  IMAD.U32 R57, RZ, RZ, UR4 ;  /* 0x00000004ff397e24 */ /* 0x000fe2000f8e00ff */
[----:B------:R-:W-:Y:S04]  /*6f70*/  UIADD3 UR4, UPT, UPT, UR52, 0x158, URZ ;  /* 0x0000015834047890 */ /* 0x000fe8000fffe0ff */
[----:B------:R-:W-:Y:S01]  /*6f80*/  UPRMT UR4, URZ, 0x654, UR4 ;  /* 0x00000654ff047896 */ /* 0x000fe20008000004 */
[----:B-1----:R-:W-:Y:S02]  /*6f90*/  @P0 MOV R2, R4 ;  /* 0x0000000400020202 */ /* 0x002fe40000000f00 */
[----:B------:R-:W-:Y:S02]  /*6fa0*/  @P0 LOP3.LUT R0, R5, 0xffff, RZ, 0xc0, !PT ;  /* 0x0000ffff05000812 */ /* 0x000fe400078ec0ff */
[----:B------:R-:W-:Y:S02]  /*6fb0*/  @P0 R2UR UR6, R2 ;  /* 0x00000000020602ca */ /* 0x000fe400000e0000 */
[----:B------:R-:W-:Y:S01]  /*6fc0*/  @P0 R2UR UR5, R0 ;  /* 0x00000000000502ca */ /* 0x000fe200000e0000 */
[----:B------:R-:W-:Y:S01]  /*6fd0*/  IMAD.U32 R0, RZ, RZ, UR56 ;  /* 0x00000038ff007e24 */ /* 0x000fe2000f8e00ff */
[----:B------:R-:W-:Y:S04]  /*6fe0*/  SYNCS.ARRIVE.TRANS64.RED.A1T0 RZ, [UR4], RZ ;  /* 0x000000ffffff79a7 */ /* 0x000fe80008100404 */
[----:B------:R-:W-:Y:S05]  /*6ff0*/  IABS R2, R0 ;  /* 0x0000000000027213 */ /* 0x000fea0000000000 */
[----:B------:R-:W-:Y:S02]  /*7000*/  @UP1 UMOV UR37, UR6 ;  /* 0x0000000600251c82 */ /* 0x000fe40008000000 */
[----:B------:R-:W-:Y:S01]  /*7010*/  @UP1 UMOV UR36, UR5 ;  /* 0x0000000500241c82 */ /* 0x000fe20008000000 */
[----:B------:R-:W-:Y:S05]  /*7020*/  BRA.U !UP0, `(.L_x_106) ;  /* 0x0000000108d07547 */ /* 0x000fea000b800000 */
[----:B------:R-:W1:Y:S01]  /*7030*/  LDCU UR14, c[0x0][0xc20] ;  /* 0x00018400ff0e77ac */ /* 0x000e620008000800 */
[----:B------:R-:W-:Y:S01]  /*7040*/  R2UR UR9, R49 ;  /* 0x00000000310972ca */ /* 0x000fe200000e0000 */
[----:B------:R-:W-:Y:S02]  /*7050*/  UIMAD.WIDE.U32 UR4, UR59, UR63, URZ ;  /* 0x0000003f3b0472a5 */ /* 0x000fe4000f8e00ff */
[----:B------:R-:W-:Y:S02]  /*7060*/  UIMAD.WIDE.U32 UR10, UR36, UR63, URZ ;  /* 0x0000003f240a72a5 */ /* 0x000fe4000f8e00ff */
[----:B------:R-:W-:Y:S02]  /*7070*/  UISETP.NE.AND UP0, UPT, UR62, 0x1, UPT ;  /* 0x000000013e00788c */ /* 0x000fe4000bf05270 */
[----:B------:R-:W-:Y:S02]  /*7080*/  UISETP.NE.AND UP1, UPT, UR48, 0x1, UPT ;  /* 0x000000013000788c */ /* 0x000fe4000bf25270 */
[----:B------:R-:W-:Y:S04]  /*7090*/  UISETP.NE.AND UP2, UPT, UR39, 0x1, UPT ;  /* 0x000000012700788c */ /* 0x000fe8000bf45270 */
[----:B------:R-:W-:Y:S02]  /*70a0*/  UIMAD.WIDE.U32 UR6, UR9, UR60, URZ ;  /* 0x0000003c090672a5 */ /* 0x000fe4000f8e00ff */
[----:B------:R-:W-:Y:S01]  /*70b0*/  UIMAD.WIDE.U32 UR12, UR37, UR60, URZ ;  /* 0x0000003c250c72a5 */ /* 0x000fe2000f8e00ff */
[----:B------:R-:W-:Y:S02]  /*70c0*/  UMOV UR4, UR5 ;  /* 0x0000000500047c82 */ /* 0x000fe40008000000 */
[----:B-1----:R-:W-:Y:S02]  /*70d0*/  USHF.R.U32.HI UR8, URZ, UR14, UR4 ;  /* 0x0000000eff087299 */ /* 0x002fe40008011604 */
[----:B------:R-:W-:Y:S01]  /*70e0*/  UMOV UR6, UR11 ;  /* 0x0000000b00067c82 */ /* 0x000fe20008000000 */
[----:B------:R-:W-:Y:S02]  /*70f0*/  UMOV UR4, UR7 ;  /* 0x0000000700047c82 */ /* 0x000fe40008000000 */
[----:B------:R-:W-:Y:S02]  /*7100*/  USHF.R.U32.HI UR5, URZ, UR61, UR4 ;  /* 0x0000003dff057299 */ /* 0x000fe40008011604 */
[----:B------:R-:W-:Y:S02]  /*7110*/  USEL UR4, UR59, UR8, !UP0 ;  /* 0x000000083b047287 */ /* 0x000fe4000c000000 */
[----:B------:R-:W-:Y:S02]  /*7120*/  USHF.R.U32.HI UR8, URZ, UR14, UR6 ;  /* 0x0000000eff087299 */ /* 0x000fe40008011606 */
[----:B------:R-:W-:Y:S02]  /*7130*/  UIMAD.WIDE.U32 UR6, UR4, UR46, URZ ;  /* 0x0000002e040672a5 */ /* 0x000fe4000f8e00ff */
[----:B------:R-:W-:Y:S02]  /*7140*/  USEL UR9, UR9, UR5, !UP1 ;  /* 0x0000000509097287 */ /* 0x000fe4000c800000 */
[----:B------:R-:W-:Y:S02]  /*7150*/  USEL UR8, UR36, UR8, !UP0 ;  /* 0x0000000824087287 */ /* 0x000fe4000c000000 */
[----:B------:R-:W-:Y:S01]  /*7160*/  UIMAD.WIDE.U32 UR10, UR9, UR46, URZ ;  /* 0x0000002e090a72a5 */ /* 0x000fe2000f8e00ff */
[----:B------:R-:W-:Y:S01]  /*7170*/  UMOV UR6, UR7 ;  /* 0x0000000700067c82 */ /* 0x000fe20008000000 */
[----:B------:R-:W-:Y:S01]  /*7180*/  UMOV UR5, UR13 ;  /* 0x0000000d00057c82 */ /* 0x000fe20008000000 */
[----:B------:R-:W-:Y:S02]  /*7190*/  @UP2 USHF.R.U32.HI UR4, URZ, UR47, UR6 ;  /* 0x0000002fff042299 */ /* 0x000fe40008011606 */
[----:B------:R-:W-:Y:S02]  /*71a0*/  USHF.R.U32.HI UR5, URZ, UR61, UR5 ;  /* 0x0000003dff057299 */ /* 0x000fe40008011605 */
[----:B------:R-:W-:Y:S02]  /*71b0*/  UIMAD UR4, UR39, UR4, URZ ;  /* 0x00000004270472a4 */ /* 0x000fe4000f8e02ff */
[----:B------:R-:W-:Y:S02]  /*71c0*/  USEL UR5, UR37, UR5, !UP1 ;  /* 0x0000000525057287 */ /* 0x000fe4000c800000 */
[----:B------:R-:W-:Y:S01]  /*71d0*/  UISETP.GE.AND UP0, UPT, UR8, UR4, UPT ;  /* 0x000000040800728c */ /* 0x000fe2000bf06270 */
[----:B------:R-:W-:Y:S01]  /*71e0*/  UMOV UR6, UR11 ;  /* 0x0000000b00067c82 */ /* 0x000fe20008000000 */
[----:B------:R-:W-:Y:S02]  /*71f0*/  UIMAD.WIDE.U32 UR10, UR8, UR46, URZ ;  /* 0x0000002e080a72a5 */ /* 0x000fe4000f8e00ff */
[----:B------:R-:W-:Y:S04]  /*7200*/  @UP2 USHF.R.U32.HI UR9, URZ, UR47, UR6 ;  /* 0x0000002fff092299 */ /* 0x000fe80008011606 */
[----:B------:R-:W-:Y:S01]  /*7210*/  UIMAD UR6, UR39, UR9, URZ ;  /* 0x00000009270672a4 */ /* 0x000fe2000f8e02ff */
[----:B------:R-:W-:Y:S03]  /*7220*/  UMOV UR4, UR11 ;  /* 0x0000000b00047c82 */ /* 0x000fe60008000000 */
[----:B------:R-:W-:Y:S02]  /*7230*/  UISETP.GE.OR UP0, UPT, UR5, UR6, UP0 ;  /* 0x000000060500728c */ /* 0x000fe40008706670 */
[----:B------:R-:W-:Y:S02]  /*7240*/  USHF.R.U32.HI UR4, URZ, UR47, UR4 ;  /* 0x0000002fff047299 */ /* 0x000fe40008011604 */
[----:B------:R-:W-:Y:S02]  /*7250*/  UIMAD.WIDE.U32 UR6, UR5, UR46, URZ ;  /* 0x0000002e050672a5 */ /* 0x000fe4000f8e00ff */
[----:B------:R-:W-:Y:S02]  /*7260*/  USEL UR11, UR8, UR4, !UP2 ;  /* 0x00000004080b7287 */ /* 0x000fe4000d000000 */
[----:B------:R-:W-:Y:S02]  /*7270*/  UIADD3 UR6, UPT, UPT, -UR5, URZ, URZ ;  /* 0x000000ff05067290 */ /* 0x000fe4000fffe1ff */
[----:B------:R-:W-:Y:S02]  /*7280*/  UIADD3 UR10, UPT, UPT, -UR11, URZ, URZ ;  /* 0x000000ff0b0a7290 */ /* 0x000fe4000fffe1ff */
[----:B------:R-:W-:Y:S02]  /*7290*/  UIMAD UR6, UR48, UR6, UR37 ;  /* 0x00000006300672a4 */ /* 0x000fe4000f8e0225 */
[----:B------:R-:W-:Y:S01]  /*72a0*/  UIMAD UR10, UR39, UR10, UR8 ;  /* 0x0000000a270a72a4 */ /* 0x000fe2000f8e0208 */
[----:B------:R-:W-:Y:S01]  /*72b0*/  @!UP0 UMOV UR4, UR7 ;  /* 0x0000000700048c82 */ /* 0x000fe20008000000 */
[----:B------:R-:W-:Y:S02]  /*72c0*/  UIADD3 UR7, UPT, UPT, -UR8, URZ, URZ ;  /* 0x000000ff08077290 */ /* 0x000fe4000fffe1ff */
[----:B------:R-:W-:Y:S04]  /*72d0*/  @!UP0 USHF.R.U32.HI UR4, URZ, UR47, UR4 ;  /* 0x0000002fff048299 */ /* 0x000fe80008011604 */
[----:B------:R-:W-:Y:S04]  /*72e0*/  @!UP0 USEL UR4, UR5, UR4, !UP2 ;  /* 0x0000000405048287 */ /* 0x000fe8000d000000 */
[----:B------:R-:W-:Y:S02]  /*72f0*/  @!UP0 UIMAD UR9, UR9, UR10, UR4 ;  /* 0x0000000a090982a4 */ /* 0x000fe4000f8e0204 */
[----:B------:R-:W-:Y:S02]  /*7300*/  @!UP0 UIADD3 UR10, UPT, UPT, UR11, -UR4, URZ ;  /* 0x800000040b0a8290 */ /* 0x000fe4000fffe0ff */
[----:B------:R-:W-:Y:S02]  /*7310*/  UIMAD UR4, UR62, UR7, UR36 ;  /* 0x000000073e0472a4 */ /* 0x000fe4000f8e0224 */
[----:B------:R-:W-:Y:S03]  /*7320*/  @!UP0 UIMAD UR8, UR10, UR39, UR5 ;  /* 0x000000270a0882a4 */ /* 0x000fe6000f8e0205 */
[----:B------:R-:W-:Y:S02]  /*7330*/  @!UP0 UMOV UR5, UR9 ;  /* 0x0000000900058c82 */ /* 0x000fe40008000000 */
[----:B------:R-:W-:Y:S02]  /*7340*/  UIMAD UR37, UR5, UR48, UR6 ;  /* 0x00000030052572a4 */ /* 0x000fe4000f8e0206 */
[----:B------:R-:W-:Y:S11]  /*7350*/  UIMAD UR36, UR8, UR62, UR4 ;  /* 0x0000003e082472a4 */ /* 0x000ff6000f8e0204 */
[----:B------:R-:W-:Y:S01]  /*7360*/  @!UPT UIADD3 URZ, UPT, UPT, URZ, URZ, URZ ;  /* 0x000000fffffff290 */ /* 0x000fe2000fffe0ff */
.L_x_106:
[----:B------:R-:W1:Y:S01]  /*7370*/  LDCU UR16, c[0x0][0x388] ;  /* 0x00007100ff1077ac */ /* 0x000e620008000800 */
[----:B------:R-:W-:Y:S01]  /*7380*/  R2UR UR6, R2 ;  /* 0x00000000020672ca */ /* 0x000fe200000e0000 */
[----:B------:R-:W-:Y:S01]  /*7390*/  IMAD.U32 R8, RZ, RZ, UR18 ;  /* 0x00000012ff087e24 */ /* 0x000fe2000f8e00ff */
[----:B------:R-:W-:Y:S01]  /*73a0*/  LEA R2, R22, UR49, 0x2 ;  /* 0x0000003116027c11 */ /* 0x000fe2000f8e10ff */
[----:B------:R-:W2:Y:S01]  /*73b0*/  LDCU UR11, c[0x0][0x38c] ;  /* 0x00007180ff0b77ac */ /* 0x000ea20008000800 */
[----:B------:R-:W-:Y:S02]  /*73c0*/  IABS R0, R0 ;  /* 0x0000000000007213 */ /* 0x000fe40000000000 */
[----:B------:R-:W-:Y:S01]  /*73d0*/  IABS R8, R8 ;  /* 0x0000000800087213 */ /* 0x000fe20000000000 */
[----:B------:R-:W-:Y:S01]  /*73e0*/  USHF.L.U32 UR42, UR20, 0x6, URZ ;  /* 0x00000006142a7899 */ /* 0x000fe200080006ff */
[----:B------:R-:W5:Y:S01]  /*73f0*/  LDL R2, [R2] ;  /* 0x0000000002027983 */ /* 0x000f620000100800 */
[----:B------:R-:W-:Y:S01]  /*7400*/  IMAD.MOV R0, RZ, RZ, -R0 ;  /* 0x000000ffff007224 */ /* 0x000fe200078e0a00 */
[----:B------:R-:W-:Y:S02]  /*7410*/  R2UR UR9, R8 ;  /* 0x00000000080972ca */ /* 0x000fe400000e0000 */
[----:B------:R-:W-:Y:S01]  /*7420*/  @P0 SHF.R.U32.HI R4, RZ, 0x10, R5 ;  /* 0x00000010ff040819 */ /* 0x000fe20000011605 */
[----:B------:R-:W3:Y:S01]  /*7430*/  I2F.RP R3, UR6 ;  /* 0x0000000600037d06 */ /* 0x000ee20008209400 */
[----:B------:R-:W-:Y:S02]  /*7440*/  R2UR UR17, R60 ;  /* 0x000000003c1172ca */ /* 0x000fe400000e0000 */
[----:B------:R-:W-:Y:S07]  /*7450*/  @P0 R2UR UR17, R4 ;  /* 0x00000000041102ca */ /* 0x000fee00000e0000 */
[----:B---3--:R-:W3:Y:S01]  /*7460*/  MUFU.RCP R3, R3 ;  /* 0x0000000300037308 */ /* 0x008ee20000001000 */
[----:B--2---:R-:W-:Y:S05]  /*7470*/  IMAD.U32 R8, RZ, RZ, UR11 ;  /* 0x0000000bff087e24 */ /* 0x004fea000f8e00ff */
[----:B------:R-:W-:Y:S01]  /*7480*/  IMAD.U32 R60, RZ, RZ, UR17 ;  /* 0x00000011ff3c7e24 */ /* 0x000fe2000f8e00ff */
[----:B------:R-:W-:Y:S01]  /*7490*/  UIADD3 UR17, UPT, UPT, UR52, 0x200, URZ ;  /* 0x0000020034117890 */ /* 0x000fe2000fffe0ff */
[----:B------:R-:W-:Y:S04]  /*74a0*/  IABS R8, R8 ;  /* 0x0000000800087213 */ /* 0x000fe80000000000 */
[----:B------:R-:W2:Y:S01]  /*74b0*/  I2F.RP R10, R8 ;  /* 0x00000008000a7306 */ /* 0x000ea20000209400 */
[----:B---3--:R-:W-:Y:S09]  /*74c0*/  VIADD R3, R3, 0xffffffe ;  /* 0x0ffffffe03037836 */ /* 0x008ff20000000000 */
[----:B------:R-:W3:Y:S10]  /*74d0*/  F2I.FTZ.U32.TRUNC.NTZ R3, R3 ;  /* 0x0000000300037305 */ /* 0x000ef4000021f000 */
[----:B--2---:R-:W2:Y:S01]  /*74e0*/  MUFU.RCP R10, R10 ;  /* 0x0000000a000a7308 */ /* 0x004ea20000001000 */
[----:B---3--:R-:W-:Y:S01]  /*74f0*/  R2UR UR5, R3 ;  /* 0x00000000030572ca */ /* 0x008fe200000e0000 */
[----:B-1----:R-:W-:Y:S05]  /*7500*/  IMAD.U32 R3, RZ, RZ, UR16 ;  /* 0x00000010ff037e24 */ /* 0x002fea000f8e00ff */
[----:B------:R-:W-:Y:S04]  /*7510*/  IABS R3, R3 ;  /* 0x0000000300037213 */ /* 0x000fe80000000000 */
[----:B------:R-:W-:Y:S01]  /*7520*/  R2UR UR7, R3 ;  /* 0x00000000030772ca */ /* 0x000fe200000e0000 */
[----:B--2---:R-:W-:Y:S02]  /*7530*/  VIADD R10, R10, 0xffffffe ;  /* 0x0ffffffe0a0a7836 */ /* 0x004fe40000000000 */
[----:B------:R-:W-:Y:S02]  /*7540*/  UIADD3 UR4, UPT, UPT, URZ, -UR5, URZ ;  /* 0x80000005ff047290 */ /* 0x000fe4000fffe0ff */
[----:B------:R-:W1:Y:S02]  /*7550*/  F2I.FTZ.U32.TRUNC.NTZ R11, R10 ;  /* 0x0000000a000b7305 */ /* 0x000e64000021f000 */
[----:B------:R-:W-:Y:S03]  /*7560*/  UIMAD UR8, UR4, UR6, URZ ;  /* 0x00000006040872a4 */ /* 0x000fe6000f8e02ff */
[----:B------:R-:W-:Y:S02]  /*7570*/  UMOV UR4, URZ ;  /* 0x000000ff00047c82 */ /* 0x000fe40008000000 */
[----:B------:R-:W-:Y:S02]  /*7580*/  UIMAD.WIDE.U32 UR4, UR5, UR8, UR4 ;  /* 0x00000008050472a5 */ /* 0x000fe4000f8e0004 */
[----:B------:R-:W-:Y:S02]  /*7590*/  R2UR UR8, R0 ;  /* 0x00000000000872ca */ /* 0x000fe400000e0000 */
[----:B------:R-:W2:Y:S03]  /*75a0*/  I2F.RP R0, UR7 ;  /* 0x0000000700007d06 */ /* 0x000ea60008209400 */
[----:B------:R-:W-:Y:S01]  /*75b0*/  UMOV UR4, UR5 ;  /* 0x0000000500047c82 */ /* 0x000fe20008000000 */
[--C-:B-1----:R-:W-:Y:S01]  /*75c0*/  IMAD.MOV R3, RZ, RZ, -R11.reuse ;  /* 0x000000ffff037224 */ /* 0x102fe200078e0a0b */
[----:B------:R-:W-:Y:S01]  /*75d0*/  UIMAD.WIDE.U32 UR4, UR4, UR9, URZ ;  /* 0x00000009040472a5 */ /* 0x000fe2000f8e00ff */
[----:B------:R-:W-:Y:S02]  /*75e0*/  IMAD.MOV.U32 R10, RZ, RZ, RZ ;  /* 0x000000ffff0a7224 */ /* 0x000fe400078e00ff */
[----:B------:R-:W-:Y:S04]  /*75f0*/  IMAD R3, R3, R8, RZ ;  /* 0x0000000803037224 */ /* 0x000fe800078e02ff */
[----:B------:R-:W-:Y:S01]  /*7600*/  UMOV UR43, UR5 ;  /* 0x00000005002b7c82 */ /* 0x000fe20008000000 */
[----:B------:R-:W-:Y:S01]  /*7610*/  IMAD.HI.U32 R11, R11, R3, R10 ;  /* 0x000000030b0b7227 */ /* 0x000fe200078e000a */
[----:B------:R-:W-:Y:S01]  /*7620*/  UIMAD UR4, UR43, UR8, UR9 ;  /* 0x000000082b0472a4 */ /* 0x000fe2000f8e0209 */
[----:B--2---:R-:W1:Y:S03]  /*7630*/  MUFU.RCP R0, R0 ;  /* 0x0000000000007308 */ /* 0x004e660000001000 */
[----:B------:R-:W-:Y:S11]  /*7640*/  UISETP.GT.U32.AND UP0, UPT, UR6, UR4, UPT ;  /* 0x000000040600728c */ /* 0x000ff6000bf04070 */
[----:B------:R-:W-:Y:S02]  /*7650*/  @!UP0 UIADD3 UR4, UPT, UPT, UR4, -UR6, URZ ;  /* 0x8000000604048290 */ /* 0x000fe4000fffe0ff */
[----:B------:R-:W-:Y:S01]  /*7660*/  @!UP0 UIADD3 UR43, UPT, UPT, UR43, 0x1, URZ ;  /* 0x000000012b2b8890 */ /* 0x000fe2000fffe0ff */
[----:B-1----:R-:W-:Y:S01]  /*7670*/  VIADD R0, R0, 0xffffffe ;  /* 0x0ffffffe00007836 */ /* 0x002fe20000000000 */
[----:B------:R-:W-:Y:S02]  /*7680*/  UISETP.GE.U32.AND UP2, UPT, UR4, UR6, UPT ;  /* 0x000000060400728c */ /* 0x000fe4000bf46070 */
[----:B------:R-:W-:Y:S02]  /*7690*/  ULOP3.LUT UR4, UR18, UR56, URZ, 0x3c, !UPT ;  /* 0x0000003812047292 */ /* 0x000fe4000f8e3cff */
[----:B------:R-:W-:Y:S01]  /*76a0*/  UISETP.NE.AND UP0, UPT, UR56, URZ, UPT ;  /* 0x000000ff3800728c */ /* 0x000fe2000bf05270 */
[----:B------:R-:W1:Y:S01]  /*76b0*/  F2I.FTZ.U32.TRUNC.NTZ R0, R0 ;  /* 0x0000000000007305 */ /* 0x000e62000021f000 */
[----:B------:R-:W-:Y:S05]  /*76c0*/  UISETP.GE.AND UP1, UPT, UR4, URZ, UPT ;  /* 0x000000ff0400728c */ /* 0x000fea000bf26270 */
[----:B------:R-:W-:Y:S06]  /*76d0*/  @UP2 UIADD3 UR43, UPT, UPT, UR43, 0x1, URZ ;  /* 0x000000012b2b2890 */ /* 0x000fec000fffe0ff */
[----:B------:R-:W-:Y:S02]  /*76e0*/  @!UP1 UIADD3 UR43, UPT, UPT, -UR43, URZ, URZ ;  /* 0x000000ff2b2b9290 */ /* 0x000fe4000fffe1ff */
[----:B------:R-:W-:Y:S01]  /*76f0*/  @!UP0 ULOP3.LUT UR43, URZ, UR56, URZ, 0x33, !UPT ;  /* 0x00000038ff2b8292 */ /* 0x000fe2000f8e33ff */
[----:B-1----:R-:W-:Y:S05]  /*7700*/  R2UR UR5, R0 ;  /* 0x00000000000572ca */ /* 0x002fea00000e0000 */
[----:B------:R-:W-:Y:S05]  /*7710*/  IMAD.U32 R0, RZ, RZ, UR43 ;  /* 0x0000002bff007e24 */ /* 0x000fea000f8e00ff */
[----:B------:R-:W-:Y:S03]  /*7720*/  IABS R0, R0 ;  /* 0x0000000000007213 */ /* 0x000fe60000000000 */
[----:B------:R-:W-:Y:S01]  /*7730*/  UIADD3 UR4, UPT, UPT, URZ, -UR5, URZ ;  /* 0x80000005ff047290 */ /* 0x000fe2000fffe0ff */
[----:B------:R-:W-:Y:S03]  /*7740*/  R2UR UR8, R0 ;  /* 0x00000000000872ca */ /* 0x000fe600000e0000 */
[----:B------:R-:W-:Y:S03]  /*7750*/  UIMAD UR6, UR4, UR7, URZ ;  /* 0x00000007040672a4 */ /* 0x000fe6000f8e02ff */
[----:B------:R-:W-:Y:S02]  /*7760*/  UMOV UR4, URZ ;  /* 0x000000ff00047c82 */ /* 0x000fe40008000000 */
[----:B------:R-:W-:Y:S07]  /*7770*/  UIMAD.WIDE.U32 UR4, UR5, UR6, UR4 ;  /* 0x00000006050472a5 */ /* 0x000fee000f8e0004 */
[----:B------:R-:W-:Y:S02]  /*7780*/  UMOV UR4, UR5 ;  /* 0x0000000500047c82 */ /* 0x000fe40008000000 */
        /* <DEDUP_REMOVED lines=8> */
[----:B------:R-:W-:Y:S04]  /*7810*/  ULOP3.LUT UR4, UR43, UR16, URZ, 0x3c, !UPT ;  /* 0x000000102b047292 */ /* 0x000fe8000f8e3cff */
[----:B------:R-:W-:Y:S05]  /*7820*/  UISETP.GE.AND UP0, UPT, UR4, URZ, UPT ;  /* 0x000000ff0400728c */ /* 0x000fea000bf06270 */
[----:B------:R-:W-:Y:S02]  /*7830*/  @UP1 UIADD3 UR44, UPT, UPT, UR44, 0x1, URZ ;  /* 0x000000012c2c1890 */ /* 0x000fe4000fffe0ff */
[----:B------:R-:W-:Y:S04]  /*7840*/  UISETP.NE.AND UP1, UPT, UR16, URZ, UPT ;  /* 0x000000ff1000728c */ /* 0x000fe8000bf25270 */
[----:B------:R-:W-:Y:S07]  /*7850*/  @!UP0 UIADD3 UR44, UPT, UPT, -UR44, URZ, URZ ;  /* 0x000000ff2c2c8290 */ /* 0x000fee000fffe1ff */
[----:B------:R-:W-:Y:S02]  /*7860*/  @!UP1 ULOP3.LUT UR44, URZ, UR16, URZ, 0x33, !UPT ;  /* 0x00000010ff2c9292 */ /* 0x000fe4000f8e33ff */
[----:B------:R-:W-:Y:S04]  /*7870*/  UISETP.NE.AND UP1, UPT, UR38, 0x1, UPT ;  /* 0x000000012600788c */ /* 0x000fe8000bf25270 */
[----:B------:R-:W-:Y:S05]  /*7880*/  IMAD.U32 R0, RZ, RZ, UR44 ;  /* 0x0000002cff007e24 */ /* 0x000fea000f8e00ff */
[----:B------:R-:W-:Y:S02]  /*7890*/  IABS R0, R0 ;  /* 0x0000000000007213 */ /* 0x000fe40000000000 */
[----:B------:R-:W1:Y:S03]  /*78a0*/  @!UP1 LDCU.128 UR12, c[0x0][0xc10] ;  /* 0x00018200ff0c97ac */ /* 0x000e660008000c00 */
[----:B------:R-:W-:Y:S04]  /*78b0*/  IMAD.HI.U32 R11, R11, R0, RZ ;  /* 0x000000000b0b7227 */ /* 0x000fe800078e00ff */
[----:B------:R-:W-:Y:S01]  /*78c0*/  IMAD.MOV R3, RZ, RZ, -R11 ;  /* 0x000000ffff037224 */ /* 0x000fe200078e0a0b */
[----:B------:R-:W2:Y:S03]  /*78d0*/  @!UP1 LDCU UR10, c[0x0][0xc20] ;  /* 0x00018400ff0a97ac */ /* 0x000ea60008000800 */
[C---:B------:R-:W-:Y:S01]  /*78e0*/  IMAD R0, R8.reuse, R3, R0 ;  /* 0x0000000308007224 */ /* 0x040fe200078e0200 */
[----:B------:R-:W3:Y:S04]  /*78f0*/  @!UP1 LDCU UR5, c[0x0][0xc0c] ;  /* 0x00018180ff0597ac */ /* 0x000ee80008000800 */
[----:B------:R-:W-:Y:S01]  /*7900*/  ISETP.GT.U32.AND P1, PT, R8, R0, PT ;  /* 0x000000000800720c */ /* 0x000fe20003f24070 */
[----:B-1----:R-:W-:Y:S02]  /*7910*/  UIMAD.WIDE.U32 UR6, UR36, UR15, URZ ;  /* 0x0000000f240672a5 */ /* 0x002fe4000f8e00ff */
[----:B------:R-:W-:Y:S02]  /*7920*/  UIMAD.WIDE.U32 UR8, UR37, UR12, URZ ;  /* 0x0000000c250872a5 */ /* 0x000fe4000f8e00ff */
[----:B------:R-:W-:Y:S02]  /*7930*/  @!UP1 UISETP.NE.AND UP0, UPT, UR14, 0x1, UPT ;  /* 0x000000010e00988c */ /* 0x000fe4000bf05270 */
[----:B------:R-:W-:Y:S01]  /*7940*/  ULOP3.LUT UR8, UR44, UR11, URZ, 0x3c, !UPT ;  /* 0x0000000b2c087292 */ /* 0x000fe2000f8e3cff */
[----:B------:R-:W-:Y:S02]  /*7950*/  @!UP1 UMOV UR6, UR7 ;  /* 0x0000000700069c82 */ /* 0x000fe40008000000 */
[----:B------:R-:W-:Y:S01]  /*7960*/  @!UP1 UMOV UR4, UR9 ;  /* 0x0000000900049c82 */ /* 0x000fe20008000000 */
[----:B--2---:R-:W-:Y:S02]  /*7970*/  @!UP1 USHF.R.U32.HI UR6, URZ, UR10, UR6 ;  /* 0x0000000aff069299 */ /* 0x004fe40008011606 */
[----:B------:R-:W-:Y:S01]  /*7980*/  @!P1 IMAD.IADD R0, R0, 0x1, -R8 ;  /* 0x0000000100009824 */ /* 0x000fe200078e0a08 */
[----:B---3--:R-:W-:Y:S01]  /*7990*/  @!UP1 UISETP.NE.AND UP2, UPT, UR5, 0x1, UPT ;  /* 0x000000010500988c */ /* 0x008fe2000bf45270 */
[----:B------:R-:W-:Y:S01]  /*79a0*/  @!P1 VIADD R11, R11, 0x1 ;  /* 0x000000010b0b9836 */ /* 0x000fe20000000000 */
[----:B------:R-:W-:Y:S02]  /*79b0*/  @!UP1 USEL UR6, UR36, UR6, !UP0 ;  /* 0x0000000624069287 */ /* 0x000fe4000c000000 */
[----:B------:R-:W-:Y:S01]  /*79c0*/  UISETP.GE.AND UP0, UPT, UR8, URZ, UPT ;  /* 0x000000ff0800728c */ /* 0x000fe2000bf06270 */
[----:B------:R-:W-:Y:S01]  /*79d0*/  ISETP.GE.U32.AND P2, PT, R0, R8, PT ;  /* 0x000000080000720c */ /* 0x000fe20003f46070 */
[----:B------:R-:W-:Y:S04]  /*79e0*/  @!UP1 USHF.R.U32.HI UR4, URZ, UR13, UR4 ;  /* 0x0000000dff049299 */ /* 0x000fe80008011604 */
[----:B------:R-:W-:Y:S02]  /*79f0*/  @!UP1 USEL UR7, UR37, UR4, !UP2 ;  /* 0x0000000425079287 */ /* 0x000fe4000d000000 */
[----:B------:R-:W-:Y:S02]  /*7a00*/  UISETP.NE.AND UP2, UPT, UR11, URZ, UPT ;  /* 0x000000ff0b00728c */ /* 0x000fe4000bf45270 */
[----:B------:R-:W-:Y:S02]  /*7a10*/  @!UP1 UIADD3 UR4, UPT, UPT, -UR7, UR6, URZ ;  /* 0x0000000607049290 */ /* 0x000fe4000fffe1ff */
[----:B------:R-:W-:Y:S02]  /*7a20*/  @!UP1 UIADD3 UR6, UPT, UPT, UR7, -UR6, URZ ;  /* 0x8000000607069290 */ /* 0x000fe4000fffe0ff */
[----:B------:R-:W-:Y:S01]  /*7a30*/  @!UP1 UIMAD UR37, UR4, UR5, UR37 ;  /* 0x00000005042592a4 */ /* 0x000fe2000f8e0225 */
[----:B------:R-:W-:Y:S01]  /*7a40*/  @P2 VIADD R11, R11, 0x1 ;  /* 0x000000010b0b2836 */ /* 0x000fe20000000000 */
[----:B------:R-:W-:Y:S02]  /*7a50*/  UIADD3 UR4, UPT, UPT, -UR43, URZ, URZ ;  /* 0x000000ff2b047290 */ /* 0x000fe4000fffe1ff */
[----:B------:R-:W-:Y:S02]  /*7a60*/  @!UP1 UIMAD UR36, UR6, UR14, UR36 ;  /* 0x0000000e062492a4 */ /* 0x000fe4000f8e0224 */
[----:B------:R-:W-:Y:S01]  /*7a70*/  UIMAD UR5, UR56, UR4, UR18 ;  /* 0x00000004380572a4 */ /* 0x000fe2000f8e0212 */
[----:B------:R-:W-:Y:S01]  /*7a80*/  R2UR UR45, R11 ;  /* 0x000000000b2d72ca */ /* 0x000fe200000e0000 */
[----:B------:R-:W-:Y:S02]  /*7a90*/  UIADD3 UR4, UPT, UPT, -UR44, URZ, URZ ;  /* 0x000000ff2c047290 */ /* 0x000fe4000fffe1ff */
[----:B------:R-:W-:Y:S02]  /*7aa0*/  USHF.L.U32 UR53, UR5, 0x6, URZ ;  /* 0x0000000605357899 */ /* 0x000fe400080006ff */
[----:B------:R-:W-:Y:S08]  /*7ab0*/  UIMAD UR43, UR16, UR4, UR43 ;  /* 0x00000004102b72a4 */ /* 0x000ff0000f8e022b */
[----:B------:R-:W-:Y:S02]  /*7ac0*/  @!UP0 UIADD3 UR45, UPT, UPT, -UR45, URZ, URZ ;  /* 0x000000ff2d2d8290 */ /* 0x000fe4000fffe1ff */
[----:B------:R-:W-:Y:S02]  /*7ad0*/  ULOP3.LUT UP0, URZ, UR17, 0x90, URZ, 0xc0, !UPT ;  /* 0x0000009011ff7892 */ /* 0x000fe4000f80c0ff */
[----:B------:R-:W-:Y:S04]  /*7ae0*/  @!UP2 ULOP3.LUT UR45, URZ, UR11, URZ, 0x33, !UPT ;  /* 0x0000000bff2da292 */ /* 0x000fe8000f8e33ff */
[----:B------:R-:W-:Y:S04]  /*7af0*/  UIADD3 UR6, UPT, UPT, -UR45, URZ, URZ ;  /* 0x000000ff2d067290 */ /* 0x000fe8000fffe1ff */
[----:B------:R-:W-:Y:S01]  /*7b00*/  UIMAD UR44, UR11, UR6, UR44 ;  /* 0x000000060b2c72a4 */ /* 0x000fe2000f8e022c */
[----:B------:R-:W-:Y:S11]  /*7b10*/  BRA.U !UP0, `(.L_x_107) ;  /* 0x00000001087c7547 */ /* 0x000ff6000b800000 */
[----:B------:R-:W1:Y:S01]  /*7b20*/  LDCU.64 UR8, c[0x4][0x80] ;  /* 0x01001000ff0877ac */ /* 0x000e620008000a00 */
[----:B------:R-:W-:Y:S01]  /*7b30*/  MOV R16, 0x0 ;  /* 0x0000000000107802 */ /* 0x000fe20000000f00 */
[----:B------:R-:W-:Y:S02]  /*7b40*/  HFMA2 R12, -RZ, RZ, 0, 5.9604644775390625e-08 ;  /* 0x00000001ff0c7431 */ /* 0x000fe400000001ff */
[----:B------:R-:W-:Y:S01]  /*7b50*/  IMAD.MOV.U32 R8, RZ, RZ, 0x70 ;  /* 0x00000070ff087424 */ /* 0x000fe200078e00ff */
[----:B------:R2:W3:Y:S01]  /*7b60*/  LDC.64 R14, c[0x4][R16] ;  /* 0x01000000100e7b82 */ /* 0x0004e20000000a00 */
[----:B------:R-:W4:Y:S01]  /*7b70*/  LDCU.64 UR6, c[0x4][0x88] ;  /* 0x01001100ff0677ac */ /* 0x000f220008000a00 */
[----:B------:R-:W-:Y:S01]  /*7b80*/  IMAD.MOV.U32 R13, RZ, RZ, RZ ;  /* 0x000000ffff0d7224 */ /* 0x000fe200078e00ff */
[----:B------:R-:W2:Y:S01]  /*7b90*/  LDCU.64 UR4, c[0x4][0x8] ;  /* 0x01000100ff0477ac */ /* 0x000ea20008000a00 */
[----:B-1----:R-:W-:Y:S01]  /*7ba0*/  MOV R5, UR9 ;  /* 0x0000000900057c02 */ /* 0x002fe20008000f00 */
[----:B------:R-:W-:Y:S01]  /*7bb0*/  IMAD.U32 R4, RZ, RZ, UR8 ;  /* 0x00000008ff047e24 */ /* 0x000fe2000f8e00ff */
[----:B----4-:R-:W-:Y:S01]  /*7bc0*/  MOV R7, UR7 ;  /* 0x0000000700077c02 */ /* 0x010fe20008000f00 */
[----:B------:R-:W-:Y:S01]  /*7bd0*/  IMAD.U32 R6, RZ, RZ, UR6 ;  /* 0x00000006ff067e24 */ /* 0x000fe2000f8e00ff */
[----:B--2---:R-:W-:Y:S01]  /*7be0*/  MOV R11, UR5 ;  /* 0x00000005000b7c02 */ /* 0x004fe20008000f00 */
[----:B------:R-:W-:Y:S02]  /*7bf0*/  IMAD.U32 R10, RZ, RZ, UR4 ;  /* 0x00000004ff0a7e24 */ /* 0x000fe4000f8e00ff */
[----:B------:R-:W-:Y:S07]  /*7c00*/  LEPC R20, `(.L_x_108) ;  /* 0x000000001014794e */ /* 0x000fee0000000000 */
[----:B---3-5:R-:W-:Y:S05]  /*7c10*/  CALL.ABS.NOINC R14 ;  /* 0x000000000e007343 */ /* 0x028fea0003c00000 */
.L_x_108:
[----:B------:R-:W1:Y:S01]  /*7c20*/  LDCU.64 UR8, c[0x4][0x80] ;  /* 0x01001000ff0877ac */ /* 0x000e620008000a00 */
[----:B------:R-:W2:Y:S01]  /*7c30*/  LDC.64 R16, c[0x4][R16] ;  /* 0x0100000010107b82 */ /* 0x000ea20000000a00 */
[----:B------:R-:W-:Y:S02]  /*7c40*/  HFMA2 R12, -RZ, RZ, 0, 5.9604644775390625e-08 ;  /* 0x00000001ff0c7431 */ /* 0x000fe400000001ff */
[----:B------:R-:W-:Y:S02]  /*7c50*/  IMAD.MOV.U32 R8, RZ, RZ, 0x70 ;  /* 0x00000070ff087424 */ /* 0x000fe400078e00ff */
[----:B------:R-:W-:Y:S01]  /*7c60*/  IMAD.MOV.U32 R13, RZ, RZ, RZ ;  /* 0x000000ffff0d7224 */ /* 0x000fe200078e00ff */
[----:B------:R-:W3:Y:S01]  /*7c70*/  LDCU.64 UR6, c[0x4][0x88] ;  /* 0x01001100ff0677ac */ /* 0x000ee20008000a00 */
[----:B------:R-:W4:Y:S01]  /*7c80*/  LDCU.64 UR4, c[0x4][0x8] ;  /* 0x01000100ff0477ac */ /* 0x000f220008000a00 */
[----:B-1----:R-:W-:Y:S02]  /*7c90*/  MOV R4, UR8 ;  /* 0x0000000800047c02 */ /* 0x002fe40008000f00 */
[----:B------:R-:W-:Y:S02]  /*7ca0*/  MOV R5, UR9 ;  /* 0x0000000900057c02 */ /* 0x000fe40008000f00 */
[----:B---3--:R-:W-:Y:S01]  /*7cb0*/  MOV R7, UR7 ;  /* 0x0000000700077c02 */ /* 0x008fe20008000f00 */
[----:B------:R-:W-:Y:S01]  /*7cc0*/  IMAD.U32 R6, RZ, RZ, UR6 ;  /* 0x00000006ff067e24 */ /* 0x000fe2000f8e00ff */
[----:B----4-:R-:W-:Y:S01]  /*7cd0*/  MOV R11, UR5 ;  /* 0x00000005000b7c02 */ /* 0x010fe20008000f00 */
[----:B------:R-:W-:Y:S02]  /*7ce0*/  IMAD.U32 R10, RZ, RZ, UR4 ;  /* 0x00000004ff0a7e24 */ /* 0x000fe4000f8e00ff */
[----:B------:R-:W-:Y:S07]  /*7cf0*/  LEPC R20, `(.L_x_107) ;  /* 0x000000001014794e */ /* 0x000fee0000000000 */
[----:B--2---:R-:W-:Y:S05]  /*7d00*/  CALL.ABS.NOINC R16 ;  /* 0x0000000010007343 */ /* 0x004fea0003c00000 */
.L_x_107:
[----:B------:R-:W-:Y:S02]  /*7d10*/  R2UR UR4, R52 ;  /* 0x00000000340472ca */ /* 0x000fe400000e0000 */
[----:B------:R-:W-:Y:S02]  /*7d20*/  R2UR UR7, R48 ;  /* 0x00000000300772ca */ /* 0x000fe400000e0000 */
[----:B------:R-:W-:Y:S02]  /*7d30*/  R2UR UR6, R47 ;  /* 0x000000002f0672ca */ /* 0x000fe400000e0000 */
[----:B------:R-:W-:Y:S04]  /*7d40*/  ISETP.NE.U32.AND P4, PT, R42, RZ, PT ;  /* 0x000000ff2a00720c */ /* 0x000fe80003f85070 */
[----:B------:R-:W-:Y:S03]  /*7d50*/  ISETP.NE.AND.EX P4, PT, R43, RZ, PT, P4 ;  /* 0x000000ff2b00720c */ /* 0x000fe60003f85340 */
[----:B------:R-:W-:Y:S01]  /*7d60*/  UISETP.NE.AND UP2, UPT, UR4, URZ, UPT ;  /* 0x000000ff0400728c */ /* 0x000fe2000bf45270 */
[----:B------:R-:W1:Y:S01]  /*7d70*/  LDCU.64 UR4, c[0x0][0x990] ;  /* 0x00013200ff0477ac */ /* 0x000e620008000a00 */
[----:B------:R-:W-:Y:S04]  /*7d80*/  ISETP.NE.U32.AND P2, PT, RZ, UR7, PT ;  /* 0x00000007ff007c0c */ /* 0x000fe8000bf45070 */
[----:B------:R-:W-:Y:S02]  /*7d90*/  PLOP3.LUT P1, PT, PT, PT, UP2, 0x80, 0x8 ;  /* 0x000000000008781c */ /* 0x000fe40003f2f028 */
[----:B------:R-:W-:Y:S01]  /*7da0*/  ISETP.NE.AND.EX P2, PT, RZ, UR6, PT, P2 ;  /* 0x00000006ff007c0c */ /* 0x000fe2000bf45320 */
[----:B-1----:R-:W-:Y:S04]  /*7db0*/  UISETP.NE.U32.AND UP0, UPT, UR4, URZ, UPT ;  /* 0x000000ff0400728c */ /* 0x002fe8000bf05070 */
[----:B------:R-:W-:Y:S02]  /*7dc0*/  UISETP.NE.AND.EX UP1, UPT, UR5, URZ, UPT, UP0 ;  /* 0x000000ff0500728c */ /* 0x000fe4000bf25300 */
[----:B------:R-:W-:Y:S02]  /*7dd0*/  UPLOP3.LUT UP0, UPT, UPT, UPT, UPT, 0x40, 0x4 ;  /* 0x000000000004789c */ /* 0x000fe40003f0e870 */
[----:B------:R-:W-:Y:S06]  /*7de0*/  @UP2 UPLOP3.LUT UP0, UPT, UPT, UPT, UP1, 0x80, 0x8 ;  /* 0x000000000008289c */ /* 0x000fec0003f0f010 */
[----:B------:R-:W-:Y:S01]  /*7df0*/  PLOP3.LUT P0, PT, PT, PT, UP0, 0x80, 0x8 ;  /* 0x000000000008781c */ /* 0x000fe20003f0f008 */
[----:B------:R-:W-:Y:S01]  /*7e00*/  @!UPT UIADD3 URZ, UPT, UPT, URZ, URZ, URZ ;  /* 0x000000fffffff290 */ /* 0x000fe2000fffe0ff */
[----:B------:R-:W-:Y:S11]  /*7e10*/  BRA.U !UP1, `(.L_x_109) ;  /* 0x0000000109447547 */ /* 0x000ff6000b800000 */
[----:B------:R-:W1:Y:S01]  /*7e20*/  LDCU.64 UR8, c[0x0][0x358] ;  /* 0x00006b00ff0877ac */ /* 0x000e620008000a00 */
[----:B------:R-:W-:Y:S01]  /*7e30*/  R2UR UR6, R48 ;  /* 0x00000000300672ca */ /* 0x000fe200000e0000 */
[----:B------:R-:W-:Y:S01]  /*7e40*/  HFMA2 R45, -RZ, RZ, 0, 5.9604644775390625e-08 ;  /* 0x00000001ff2d7431 */ /* 0x000fe200000001ff */
[----:B------:R-:W-:Y:S01]  /*7e50*/  R2UR UR5, R47 ;  /* 0x000000002f0572ca */ /* 0x000fe200000e0000 */
[----:B------:R-:W-:Y:S10]  /*7e60*/  IMAD.MOV.U32 R0, RZ, RZ, 0x1 ;  /* 0x00000001ff007424 */ /* 0x000ff400078e00ff */
[----:B------:R-:W-:Y:S04]  /*7e70*/  UISETP.NE.U32.AND UP0, UPT, UR6, URZ, UPT ;  /* 0x000000ff0600728c */ /* 0x000fe8000bf05070 */
[----:B------:R-:W-:Y:S06]  /*7e80*/  UISETP.NE.AND.EX UP0, UPT, UR5, URZ, UPT, UP0 ;  /* 0x000000ff0500728c */ /* 0x000fec000bf05300 */
[----:B------:R-:W-:Y:S05]  /*7e90*/  PLOP3.LUT P3, PT, PT, PT, UP0, 0x80, 0x8 ;  /* 0x000000000008781c */ /* 0x000fea0003f6f008 */
[----:B------:R-:W2:Y:S01]  /*7ea0*/  @UP0 LDCU.64 UR6, c[0x0][0x988] ;  /* 0x00013100ff0607ac */ /* 0x000ea20008000a00 */
[----:B------:R-:W-:Y:S07]  /*7eb0*/  @UP0 UIMAD UR4, UR50, UR4, URZ ;  /* 0x00000004320402a4 */ /* 0x000fee000f8e02ff */
[----:B------:R-:W-:Y:S01]  /*7ec0*/  @!P3 PRMT R45, R0, 0x7610, R45 ;  /* 0x00007610002db816 */ /* 0x000fe2000000002d */
[----:B--2---:R-:W-:Y:S06]  /*7ed0*/  @UP0 UIMAD.WIDE UR4, UR4, 0x4, UR6 ;  /* 0x00000004040408a5 */ /* 0x004fec000f8e0206 */
[----:B-----5:R-:W-:Y:S02]  /*7ee0*/  IMAD.U32 R26, RZ, RZ, UR4 ;  /* 0x00000004ff1a7e24 */ /* 0x020fe4000f8e00ff */
[----:B------:R-:W-:Y:S03]  /*7ef0*/  IMAD.U32 R27, RZ, RZ, UR5 ;  /* 0x00000005ff1b7e24 */ /* 0x000fe6000f8e00ff */
[----:B------:R-:W2:Y:S02]  /*7f00*/  @!UP0 LDCU UR4, c[0x0][0x980] ;  /* 0x00013000ff0487ac */ /* 0x000ea40008000800 */
[----:B-1----:R1:W5:Y:S02]  /*7f10*/  @P3 LDG.E R26, desc[UR8][R26.64] ;  /* 0x000000081a1a3981 */ /* 0x002364000c1e1900 */
[----:B-12---:R-:W-:Y:S02]  /*7f20*/  @!P3 MOV R26, UR4 ;  /* 0x00000004001abc02 */ /* 0x006fe40008000f00 */
.L_x_109:
[----:B------:R-:W-:Y:S05]  /*7f30*/  @!P4 BRA `(.L_x_110) ;  /* 0x000000000024c947 */ /* 0x000fea0003800000 */
[----:B------:R-:W-:Y:S01]  /*7f40*/  ISETP.NE.U32.AND P3, PT, R40, RZ, PT ;  /* 0x000000ff2800720c */ /* 0x000fe20003f65070 */
[----:B------:R-:W1:Y:S03]  /*7f50*/  LDCU.64 UR4, c[0x0][0x358] ;  /* 0x00006b00ff0477ac */ /* 0x000e660008000a00 */
[----:B------:R-:W-:Y:S11]  /*7f60*/  ISETP.NE.AND.EX P3, PT, R41, RZ, PT, P3 ;  /* 0x000000ff2900720c */ /* 0x000ff60003f65330 */
[----:B------:R-:W-:Y:S02]  /*7f70*/  @!UPT UIADD3 URZ, UPT, UPT, URZ, URZ, URZ ;  /* 0x000000fffffff290 */ /* 0x000fe4000fffe0ff */
[----:B------:R-:W2:Y:S01]  /*7f80*/  @P3 LDC.64 R4, c[0x0][0x9a8] ;  /* 0x00026a00ff043b82 */ /* 0x000ea20000000a00 */
[----:B------:R-:W-:Y:S04]  /*7f90*/  @P3 IMAD R0, R42, UR50, RZ ;  /* 0x000000322a003c24 */ /* 0x000fe8000f8e02ff */
[----:B--2---:R-:W-:Y:S05]  /*7fa0*/  @P3 IMAD.WIDE R4, R0, 0x4, R4 ;  /* 0x0000000400043825 */ /* 0x004fea00078e0204 */
[----:B-1---5:R1:W5:Y:S02]  /*7fb0*/  @P3 LDG.E R24, desc[UR4][R4.64] ;  /* 0x0000000404183981 */ /* 0x022364000c1e1900 */
[----:B-1----:R-:W2:Y:S02]  /*7fc0*/  @!P3 LDC R24, c[0x0][0x9a0] ;  /* 0x00026800ff18bb82 */ /* 0x002ea40000000800 */
.L_x_110:
[----:B-----5:R-:W-:Y:S01]  /*7fd0*/  FSETP.NEU.AND P3, PT, R26, RZ, PT ;  /* 0x000000ff1a00720b */ /* 0x020fe20003f6d000 */
[----:B------:R-:W-:Y:S01]  /*7fe0*/  ULOP3.LUT UR4, UR58, 0x1, URZ, 0x3c, !UPT ;  /* 0x000000013a047892 */ /* 0x000fe2000f8e3cff */
[----:B------:R-:W-:Y:S01]  /*7ff0*/  SEL R5, RZ, 0xffffffff, P2 ;  /* 0xffffffffff057807 */ /* 0x000fe20001000000 */
[----:B------:R-:W-:Y:S01]  /*8000*/  IMAD.U32 R64, RZ, RZ, UR54 ;  /* 0x00000036ff407e24 */ /* 0x000fe2000f8e00ff */
[----:B------:R-:W-:Y:S01]  /*8010*/  @P1 LOP3.LUT P2, RZ, R45, 0xff, RZ, 0xc0, !PT ;  /* 0x000000ff2dff1812 */ /* 0x000fe2000784c0ff */
[----:B------:R-:W-:Y:S01]  /*8020*/  IMAD.SHL.U32 R66, R55, 0x2, RZ ;  /* 0x0000000237427824 */ /* 0x000fe200078e00ff */
[----:B------:R-:W-:Y:S01]  /*8030*/  @P1 SEL R0, RZ, 0xffffffff, P3 ;  /* 0xffffffffff001807 */ /* 0x000fe20001800000 */
[----:B------:R-:W-:Y:S01]  /*8040*/  IMAD.U32 R27, RZ, RZ, UR4 ;  /* 0x00000004ff1b7e24 */ /* 0x000fe2000f8e00ff */
[----:B------:R-:W-:Y:S01]  /*8050*/  LEA R58, R22, UR52, 0x3 ;  /* 0x00000034163a7c11 */ /* 0x000fe2000f8e18ff */
[----:B------:R-:W-:Y:S01]  /*8060*/  IMAD.SHL.U32 R64, R64, 0x1000, RZ ;  /* 0x0000100040407824 */ /* 0x000fe200078e00ff */
[----:B------:R-:W-:Y:S01]  /*8070*/  @P0 SEL R0, R5, R0, !P2 ;  /* 0x0000000005000207 */ /* 0x000fe20005000000 */
[----:B------:R-:W-:Y:S01]  /*8080*/  BSSY B1, `(.L_x_111) ;  /* 0x0000035000017945 */ /* 0x000fe20003800000 */
[----:B------:R-:W-:Y:S01]  /*8090*/  PLOP3.LUT P2, PT, PT, PT, UP1, 0x80, 0x8 ;  /* 0x000000000008781c */ /* 0x000fe20003f4f018 */
[----:B------:R-:W-:Y:S01]  /*80a0*/  IMAD.MOV.U32 R67, RZ, RZ, 0x1 ;  /* 0x00000001ff437424 */ /* 0x000fe200078e00ff */
[----:B------:R-:W-:Y:S01]  /*80b0*/  @P1 LOP3.LUT R0, R0, 0x1, RZ, 0xc0, !PT ;  /* 0x0000000100001812 */ /* 0x000fe200078ec0ff */
[----:B------:R-:W-:Y:S01]  /*80c0*/  IMAD.IADD R25, R23, 0x1, R2 ;  /* 0x0000000117197824 */ /* 0x000fe200078e0202 */
[----:B------:R-:W-:Y:S01]  /*80d0*/  LOP3.LUT P4, R59, R45, 0xff, RZ, 0xc0, !PT ;  /* 0x000000ff2d3b7812 */ /* 0x000fe2000788c0ff */
[----:B------:R-:W-:Y:S01]  /*80e0*/  IMAD.U32 R65, RZ, RZ, UR54 ;  /* 0x00000036ff417e24 */ /* 0x000fe2000f8e00ff */
[----:B------:R-:W-:Y:S01]  /*80f0*/  ISETP.NE.U32.OR P6, PT, R0, 0x1, !P1 ;  /* 0x000000010000780c */ /* 0x000fe20004fc5470 */
[----:B------:R-:W-:Y:S01]  /*8100*/  IMAD.U32 R0, RZ, RZ, UR54 ;  /* 0x00000036ff007e24 */ /* 0x000fe2000f8e00ff */
[----:B------:R-:W-:Y:S02]  /*8110*/  SEL R4, RZ, 0xffffffff, P3 ;  /* 0xffffffffff047807 */ /* 0x000fe40001800000 */
[----:B------:R-:W-:Y:S02]  /*8120*/  CS2R R38, SRZ ;  /* 0x0000000000267805 */ /* 0x000fe4000001ff00 */
[----:B------:R-:W-:Y:S02]  /*8130*/  P2R R61, PR, RZ, 0x40 ;  /* 0x00000040ff3d7803 */ /* 0x000fe40000000000 */
[----:B------:R-:W-:Y:S02]  /*8140*/  CS2R R36, SRZ ;  /* 0x0000000000247805 */ /* 0x000fe4000001ff00 */
[----:B------:R-:W-:Y:S02]  /*8150*/  LEA R0, R0, UR52, 0x3 ;  /* 0x0000003400007c11 */ /* 0x000fe4000f8e18ff */
[----:B------:R-:W-:Y:S02]  /*8160*/  CS2R R30, SRZ ;  /* 0x00000000001e7805 */ /* 0x000fe4000001ff00 */
[----:B------:R-:W-:Y:S02]  /*8170*/  @P2 SEL R4, R5, R4, !P4 ;  /* 0x0000000405042207 */ /* 0x000fe40006000000 */
[----:B------:R-:W-:Y:S02]  /*8180*/  CS2R R28, SRZ ;  /* 0x00000000001c7805 */ /* 0x000fe4000001ff00 */
[----:B------:R-:W-:Y:S02]  /*8190*/  IADD3 R63, PT, PT, R64, UR52, R66 ;  /* 0x00000034403f7c10 */ /* 0x000fe4000fffe042 */
[----:B------:R-:W-:Y:S02]  /*81a0*/  LOP3.LUT R4, R4, 0x1, RZ, 0xc0, !PT ;  /* 0x0000000104047812 */ /* 0x000fe400078ec0ff */
[----:B------:R-:W-:Y:S02]  /*81b0*/  @P6 SHF.L.U32 R3, R27, 0x1f, RZ ;  /* 0x0000001f1b036819 */ /* 0x000fe400000006ff */
[----:B------:R-:W-:Y:S02]  /*81c0*/  ISETP.NE.U32.AND P5, PT, R4, 0x1, PT ;  /* 0x000000010400780c */ /* 0x000fe40003fa5070 */
[----:B------:R1:W3:Y:S02]  /*81d0*/  @P6 SYNCS.PHASECHK.TRANS64.TRYWAIT P1, [R0+URZ+0x110], R3 ;  /* 0x00011003000065a7 */ /* 0x0002e400080211ff */
[----:B------:R-:W-:Y:S02]  /*81e0*/  P2R R68, PR, RZ, 0x20 ;  /* 0x00000020ff447803 */ /* 0x000fe40000000000 */
[----:B-1----:R-:W-:Y:S04]  /*81f0*/  SHF.L.U32 R3, R54, 0x1f, RZ ;  /* 0x0000001f36037819 */ /* 0x002fe800000006ff */
[----:B------:R1:W4:Y:S01]  /*8200*/  SYNCS.PHASECHK.TRANS64.TRYWAIT P0, [R58+URZ+0x160], R3 ;  /* 0x000160033a0075a7 */ /* 0x00032200080011ff */
[----:B---3--:R-:W-:Y:S01]  /*8210*/  @P6 SEL R67, RZ, 0x1, !P1 ;  /* 0x00000001ff436807 */ /* 0x008fe20004800000 */
[----:B-1----:R-:W-:Y:S06]  /*8220*/  @!P6 BRA `(.L_x_112) ;  /* 0x000000000068e947 */ /* 0x002fec0003800000 */
[----:B------:R-:W-:Y:S01]  /*8230*/  LOP3.LUT P6, RZ, R44, 0x40, RZ, 0xc0, !PT ;  /* 0x000000402cff7812 */ /* 0x000fe200078cc0ff */
[----:B------:R-:W-:Y:S01]  /*8240*/  VIADD R2, R63, 0x200 ;  /* 0x000002003f027836 */ /* 0x000fe20000000000 */
[----:B------:R-:W-:Y:S01]  /*8250*/  ISETP.NE.AND P2, PT, R67, RZ, PT ;  /* 0x000000ff4300720c */ /* 0x000fe20003f45270 */
[----:B------:R-:W-:Y:S01]  /*8260*/  BSSY B0, `(.L_x_113) ;  /* 0x000000d000007945 */ /* 0x000fe20003800000 */
[----:B------:R-:W-:Y:S01]  /*8270*/  PLOP3.LUT P1, PT, PT, PT, PT, 0x8, 0x80 ;  /* 0x000000000080781c */ /* 0x000fe20003f2e170 */
[----:B------:R-:W-:Y:S01]  /*8280*/  @P5 VIADD R4, R63, 0x210 ;  /* 0x000002103f045836 */ /* 0x000fe20000000000 */
[----:B------:R-:W-:Y:S02]  /*8290*/  @P5 PLOP3.LUT P1, PT, P6, PT, PT, 0x80, 0x8 ;  /* 0x000000000008581c */ /* 0x000fe4000372f070 */
[----:B------:R-:W-:Y:S02]  /*82a0*/  CS2R R38, SRZ ;  /* 0x0000000000267805 */ /* 0x000fe4000001ff00 */
[----:B------:R-:W-:Y:S02]  /*82b0*/  CS2R R36, SRZ ;  /* 0x0000000000247805 */ /* 0x000fe4000001ff00 */
[----:B------:R-:W-:Y:S02]  /*82c0*/  CS2R R30, SRZ ;  /* 0x00000000001e7805 */ /* 0x000fe4000001ff00 */
[----:B------:R-:W-:Y:S05]  /*82d0*/  CS2R R28, SRZ ;  /* 0x00000000001c7805 */ /* 0x000fea000001ff00 */
[----:B------:R-:W-:Y:S01]  /*82e0*/  @P1 VIADD R4, R2, 0xfffffff0 ;  /* 0xfffffff002041836 */ /* 0x000fe20000000000 */
[----:B------:R-:W-:Y:S06]  /*82f0*/  @P2 BRA `(.L_x_114) ;  /* 0x00000000000c2947 */ /* 0x000fec0003800000 */
[----:B------:R-:W-:Y:S04]  /*8300*/  SHF.L.U32 R2, R27, 0x1f, RZ ;  /* 0x0000001f1b027819 */ /* 0x000fe800000006ff */
[----:B------:R-:W1:Y:S02]  /*8310*/  SYNCS.PHASECHK.TRANS64.TRYWAIT P1, [R0+URZ+0x110], R2 ;  /* 0x00011002000075a7 */ /* 0x000e6400080211ff */
[----:B-1----:R-:W-:Y:S05]  /*8320*/  @!P1 BRA `(.L_x_115) ;  /* 0x0000002000d09947 */ /* 0x002fea0003800000 */
.L_x_114:
[----:B------:R-:W-:Y:S05]  /*8330*/  BSYNC B0 ;  /* 0x0000000000007941 */ /* 0x000fea0003800000 */
.L_x_113:
[----:B------:R-:W-:Y:S01]  /*8340*/  UIADD3 UR4, UPT, UPT, UR54, 0x1, URZ ;  /* 0x0000000136047890 */ /* 0x000fe2000fffe0ff */
[----:B------:R-:W-:Y:S03]  /*8350*/  ISETP.NE.AND P1, PT, R68, RZ, PT ;  /* 0x000000ff4400720c */ /* 0x000fe60003f25270 */
[----:B------:R-:W-:Y:S04]  /*8360*/  UISETP.NE.AND UP0, UPT, UR4, 0x3, UPT ;  /* 0x000000030400788c */ /* 0x000fe8000bf05270 */
[----:B------:R-:W-:Y:S02]  /*8370*/  USEL UR5, URZ, 0x1, UP0 ;  /* 0x00000001ff057887 */ /* 0x000fe40008000000 */
[----:B------:R-:W-:Y:S04]  /*8380*/  USEL UR4, UR4, URZ, UP0 ;  /* 0x000000ff04047287 */ /* 0x000fe80008000000 */
[----:B------:R3:W1:Y:S01]  /*8390*/  @P1 LDS.128 R36, [R4] ;  /* 0x0000000004241984 */ /* 0x0006620000000c00 */
[----:B------:R-:W-:Y:S01]  /*83a0*/  LOP3.LUT R27, R27, UR5, RZ, 0x3c, !PT ;  /* 0x000000051b1b7c12 */ /* 0x000fe2000f8e3cff */
[----:B------:R-:W-:Y:S02]  /*83b0*/  IMAD.U32 R65, RZ, RZ, UR4 ;  /* 0x00000004ff417e24 */ /* 0x000fe4000f8e00ff */
[----:B------:R3:W1:Y:S04]  /*83c0*/  @P1 LDS.128 R28, [R63+0x200] ;  /* 0x000200003f1c1984 */ /* 0x0006680000000c00 */
.L_x_112:
[----:B------:R-:W-:Y:S05]  /*83d0*/  BSYNC B1 ;  /* 0x0000000000017941 */ /* 0x000fea0003800000 */
.L_x_111:
[----:B-1----:R-:W-:Y:S04]  /*83e0*/  SHF.R.U32.HI R0, RZ, 0x15, R25 ;  /* 0x00000015ff007819 */ /* 0x002fe80000011619 */
[----:B------:R-:W-:Y:S01]  /*83f0*/  LOP3.LUT P1, RZ, R0, 0x3, R46, 0x48, !PT ;  /* 0x0000000300ff7812 */ /* 0x000fe2000782482e */
[----:B------:R-:W-:Y:S01]  /*8400*/  @!UPT UIADD3 URZ, UPT, UPT, URZ, URZ, URZ ;  /* 0x000000fffffff290 */ /* 0x000fe2000fffe0ff */
[----:B----4-:R-:W-:Y:S11]  /*8410*/  @P0 BRA `(.L_x_116) ;  /* 0x0000000000080947 */ /* 0x010ff60003800000 */
[----:B------:R-:W1:Y:S02]  /*8420*/  SYNCS.PHASECHK.TRANS64.TRYWAIT P0, [R58+URZ+0x160], R3 ;  /* 0x000160033a0075a7 */ /* 0x000e6400080011ff */
[----:B-1----:R-:W-:Y:S05]  /*8430*/  @!P0 BRA `(.L_x_117) ;  /* 0x0000002000a08947 */ /* 0x002fea0003800000 */
.L_x_116:
[----:B------:R-:W-:Y:S05]  /*8440*/  @!P1 BRA `(.L_x_118) ;  /* 0x0000000000409947 */ /* 0x000fea0003800000 */
[----:B------:R-:W4:Y:S01]  /*8450*/  LDCU.64 UR8, c[0x4][0x70] ;  /* 0x01000e00ff0877ac */ /* 0x000f220008000a00 */
[----:B-1----:R-:W-:Y:S01]  /*8460*/  MOV R3, 0x0 ;  /* 0x0000000000037802 */ /* 0x002fe20000000f00 */
[----:B------:R-:W-:Y:S02]  /*8470*/  HFMA2 R12, -RZ, RZ, 0, 5.9604644775390625e-08 ;  /* 0x00000001ff0c7431 */ /* 0x000fe400000001ff */
[----:B------:R-:W-:Y:S02]  /*8480*/  IMAD.MOV.U32 R8, RZ, RZ, 0x192 ;  /* 0x00000192ff087424 */ /* 0x000fe400078e00ff */
[----:B------:R-:W-:Y:S01]  /*8490*/  IMAD.MOV.U32 R13, RZ, RZ, RZ ;  /* 0x000000ffff0d7224 */ /* 0x000fe200078e00ff */
[----:B------:R-:W1:Y:S01]  /*84a0*/  LDCU.64 UR6, c[0x4][0x78] ;  /* 0x01000f00ff0677ac */ /* 0x000e620008000a00 */
[----:B------:R-:W2:Y:S01]  /*84b0*/  LDC.64 R2, c[0x4][R3] ;  /* 0x0100000003027b82 */ /* 0x000ea20000000a00 */
[----:B------:R-:W5:Y:S01]  /*84c0*/  LDCU.64 UR4, c[0x4][0x10] ;  /* 0x01000200ff0477ac */ /* 0x000f620008000a00 */
[----:B----4-:R-:W-:Y:S01]  /*84d0*/  MOV R5, UR9 ;  /* 0x0000000900057c02 */ /* 0x010fe20008000f00 */
[----:B---3--:R-:W-:Y:S01]  /*84e0*/  IMAD.U32 R4, RZ, RZ, UR8 ;  /* 0x00000008ff047e24 */ /* 0x008fe2000f8e00ff */
[----:B-1----:R-:W-:Y:S01]  /*84f0*/  MOV R7, UR7 ;  /* 0x0000000700077c02 */ /* 0x002fe20008000f00 */
[----:B------:R-:W-:Y:S01]  /*8500*/  IMAD.U32 R6, RZ, RZ, UR6 ;  /* 0x00000006ff067e24 */ /* 0x000fe2000f8e00ff */
[----:B-----5:R-:W-:Y:S01]  /*8510*/  MOV R11, UR5 ;  /* 0x00000005000b7c02 */ /* 0x020fe20008000f00 */
[----:B------:R-:W-:Y:S02]  /*8520*/  IMAD.U32 R10, RZ, RZ, UR4 ;  /* 0x00000004ff0a7e24 */ /* 0x000fe4000f8e00ff */
[----:B------:R-:W-:Y:S07]  /*8530*/  LEPC R20, `(.L_x_118) ;  /* 0x000000001014794e */ /* 0x000fee0000000000 */
[----:B--2---:R-:W-:Y:S05]  /*8540*/  CALL.ABS.NOINC R2 ;  /* 0x0000000002007343 */ /* 0x004fea0003c00000 */
.L_x_118:
[----:B------:R-:W-:Y:S05]  /*8550*/  WARPSYNC.ALL ;  /* 0x0000000000007948 */ /* 0x000fea0003800000 */
[----:B------:R-:W-:Y:S01]  /*8560*/  R2UR UR4, R25 ;  /* 0x00000000190472ca */ /* 0x000fe200000e0000 */
[--C-:B-1----:R-:W-:Y:S01]  /*8570*/  HADD2.F32 R3, -RZ, R28.reuse.H0_H0 ;  /* 0x2000001cff037230 */ /* 0x102fe20000004100 */
[----:B------:R-:W-:Y:S01]  /*8580*/  MOV R62, 0x10 ;  /* 0x00000010003e7802 */ /* 0x000fe20000000f00 */
[--C-:B------:R-:W-:Y:S01]  /*8590*/  HADD2.F32 R20, -RZ, R29.reuse.H0_H0 ;  /* 0x2000001dff147230 */ /* 0x100fe20000004100 */
[----:B------:R-:W-:Y:S01]  /*85a0*/  LOP3.LUT P6, RZ, R44, 0x40, RZ, 0xc0, !PT ;  /* 0x000000402cff7812 */ /* 0x000fe200078cc0ff */
[----:B------:R-:W-:Y:S01]  /*85b0*/  HADD2.F32 R21, -RZ, R29.H1_H1 ;  /* 0x3000001dff157230 */ /* 0x000fe20000004100 */
[----:B------:R-:W-:Y:S01]  /*85c0*/  ISETP.NE.AND P0, PT, R56, RZ, PT ;  /* 0x000000ff3800720c */ /* 0x000fe20003f05270 */
[----:B------:R-:W-:Y:S01]  /*85d0*/  BSSY.RECONVERGENT B0, `(.L_x_119) ;  /* 0x0000051000007945 */ /* 0x000fe20003800200 */
[----:B------:R-:W-:Y:S05]  /*85e0*/  SEL R62, R62, 0xfffffff0, !P6 ;  /* 0xfffffff03e3e7807 */ /* 0x000fea0007000000 */
[----:B---3--:R-:W2:Y:S02]  /*85f0*/  LDTM.x16 R4, tmem[UR4] ;  /* 0x00000004000479ee */ /* 0x008ea40008240000 */
[C---:B--2---:R-:W-:Y:S01]  /*8600*/  FMUL R0, R24.reuse, R4 ;  /* 0x0000000418007220 */ /* 0x044fe20000400000 */
[----:B------:R-:W-:Y:S02]  /*8610*/  HADD2.F32 R4, -RZ, R28.H1_H1 ;  /* 0x3000001cff047230 */ /* 0x000fe40000004100 */
[C---:B------:R-:W-:Y:S01]  /*8620*/  FMUL R2, R24.reuse, R5 ;  /* 0x0000000518027220 */ /* 0x040fe20000400000 */
[----:B------:R-:W-:Y:S01]  /*8630*/  FMUL R7, R24, R7 ;  /* 0x0000000718077220 */ /* 0x000fe20000400000 */
[----:B------:R-:W-:Y:S01]  /*8640*/  FFMA R0, R26, R3, R0 ;  /* 0x000000031a007223 */ /* 0x000fe20000000000 */
[----:B------:R-:W-:Y:S01]  /*8650*/  FMUL R3, R24, R6 ;  /* 0x0000000618037220 */ /* 0x000fe20000400000 */
[----:B------:R-:W-:Y:S01]  /*8660*/  FFMA R2, R26, R4, R2 ;  /* 0x000000041a027223 */ /* 0x000fe20000000002 */
[C---:B------:R-:W-:Y:S01]  /*8670*/  FMUL R4, R24.reuse, R8 ;  /* 0x0000000818047220 */ /* 0x040fe20000400000 */
[C---:B------:R-:W-:Y:S01]  /*8680*/  FMUL R8, R24.reuse, R12 ;  /* 0x0000000c18087220 */ /* 0x040fe20000400000 */
[----:B------:R-:W-:Y:S01]  /*8690*/  FMUL R12, R24, R16 ;  /* 0x00000010180c7220 */ /* 0x000fe20000400000 */
[--C-:B------:R-:W-:Y:S01]  /*86a0*/  HADD2.F32 R16, -RZ, R30.reuse.H0_H0 ;  /* 0x2000001eff107230 */ /* 0x100fe20000004100 */
[----:B------:R-:W-:Y:S01]  /*86b0*/  F2FP.F16.F32.PACK_AB R32, R2, R0 ;  /* 0x000000000220723e */ /* 0x000fe200000000ff */
[----:B------:R-:W-:Y:S02]  /*86c0*/  HADD2.F32 R0, -RZ, R30.H1_H1 ;  /* 0x3000001eff007230 */ /* 0x000fe40000004100 */
[----:B------:R-:W-:Y:S01]  /*86d0*/  FMUL R5, R24, R9 ;  /* 0x0000000918057220 */ /* 0x000fe20000400000 */
[C---:B------:R-:W-:Y:S01]  /*86e0*/  FFMA R3, R26.reuse, R20, R3 ;  /* 0x000000141a037223 */ /* 0x040fe20000000003 */
[C---:B------:R-:W-:Y:S01]  /*86f0*/  FFMA R7, R26.reuse, R21, R7 ;  /* 0x000000151a077223 */ /* 0x040fe20000000007 */
[--C-:B------:R-:W-:Y:S02]  /*8700*/  HADD2.F32 R2, -RZ, R31.reuse.H0_H0 ;  /* 0x2000001fff027230 */ /* 0x100fe40000004100 */
[----:B------:R-:W-:Y:S01]  /*8710*/  FFMA R4, R26, R16, R4 ;  /* 0x000000101a047223 */ /* 0x000fe20000000004 */
[----:B------:R-:W-:Y:S01]  /*8720*/  FMUL R6, R24, R10 ;  /* 0x0000000a18067220 */ /* 0x000fe20000400000 */
[----:B------:R-:W-:Y:S01]  /*8730*/  FFMA R5, R26, R0, R5 ;  /* 0x000000001a057223 */ /* 0x000fe20000000005 */
[----:B------:R-:W-:Y:S02]  /*8740*/  HADD2.F32 R16, -RZ, R31.H1_H1 ;  /* 0x3000001fff107230 */ /* 0x000fe40000004100 */
[----:B------:R-:W-:Y:S01]  /*8750*/  FMUL R11, R24, R11 ;  /* 0x0000000b180b7220 */ /* 0x000fe20000400000 */
[--C-:B------:R-:W-:Y:S02]  /*8760*/  HADD2.F32 R0, -RZ, R36.reuse.H0_H0 ;  /* 0x20000024ff007230 */ /* 0x100fe40000004100 */
[C---:B------:R-:W-:Y:S01]  /*8770*/  FFMA R6, R26.reuse, R2, R6 ;  /* 0x000000021a067223 */ /* 0x040fe20000000006 */
[----:B------:R-:W-:Y:S01]  /*8780*/  F2FP.F16.F32.PACK_AB R33, R7, R3 ;  /* 0x000000030721723e */ /* 0x000fe200000000ff */
[----:B------:R-:W-:Y:S02]  /*8790*/  HADD2.F32 R2, -RZ, R36.H1_H1 ;  /* 0x30000024ff027230 */ /* 0x000fe40000004100 */
[----:B------:R-:W-:Y:S01]  /*87a0*/  FFMA R11, R26, R16, R11 ;  /* 0x000000101a0b7223 */ /* 0x000fe2000000000b */
[----:B------:R-:W-:Y:S01]  /*87b0*/  FMUL R9, R24, R13 ;  /* 0x0000000d18097220 */ /* 0x000fe20000400000 */
[--C-:B------:R-:W-:Y:S02]  /*87c0*/  HADD2.F32 R3, -RZ, R37.reuse.H0_H0 ;  /* 0x20000025ff037230 */ /* 0x100fe40000004100 */
[----:B------:R-:W-:Y:S01]  /*87d0*/  FFMA R8, R26, R0, R8 ;  /* 0x000000001a087223 */ /* 0x000fe20000000008 */
[C---:B------:R-:W-:Y:S01]  /*87e0*/  FMUL R10, R24.reuse, R14 ;  /* 0x0000000e180a7220 */ /* 0x040fe20000400000 */
[----:B------:R-:W-:Y:S02]  /*87f0*/  HADD2.F32 R0, -RZ, R37.H1_H1 ;  /* 0x30000025ff007230 */ /* 0x000fe40000004100 */
[----:B------:R-:W-:Y:S01]  /*8800*/  FMUL R15, R24, R15 ;  /* 0x0000000f180f7220 */ /* 0x000fe20000400000 */
[C---:B------:R-:W-:Y:S01]  /*8810*/  FFMA R9, R26.reuse, R2, R9 ;  /* 0x000000021a097223 */ /* 0x040fe20000000009 */
[C---:B------:R-:W-:Y:S01]  /*8820*/  FFMA R10, R26.reuse, R3, R10 ;  /* 0x000000031a0a7223 */ /* 0x040fe2000000000a */
[--C-:B------:R-:W-:Y:S01]  /*8830*/  HADD2.F32 R2, -RZ, R38.reuse.H0_H0 ;  /* 0x20000026ff027230 */ /* 0x100fe20000004100 */
[----:B------:R-:W-:Y:S01]  /*8840*/  F2FP.F16.F32.PACK_AB R34, R5, R4 ;  /* 0x000000040522723e */ /* 0x000fe200000000ff */
[----:B------:R-:W-:Y:S02]  /*8850*/  HADD2.F32 R3, -RZ, R38.H1_H1 ;  /* 0x30000026ff037230 */ /* 0x000fe40000004100 */
[----:B------:R-:W-:Y:S01]  /*8860*/  FFMA R15, R26, R0, R15 ;  /* 0x000000001a0f7223 */ /* 0x000fe2000000000f */
[C---:B------:R-:W-:Y:S01]  /*8870*/  FMUL R13, R24.reuse, R17 ;  /* 0x00000011180d7220 */ /* 0x040fe20000400000 */
[--C-:B------:R-:W-:Y:S02]  /*8880*/  HADD2.F32 R4, -RZ, R39.reuse.H0_H0 ;  /* 0x20000027ff047230 */ /* 0x100fe40000004100 */
[C---:B------:R-:W-:Y:S01]  /*8890*/  FMUL R14, R24.reuse, R18 ;  /* 0x00000012180e7220 */ /* 0x040fe20000400000 */
[----:B------:R-:W-:Y:S02]  /*88a0*/  HADD2.F32 R0, -RZ, R39.H1_H1 ;  /* 0x30000027ff007230 */ /* 0x000fe40000004100 */
[----:B------:R-:W-:Y:S01]  /*88b0*/  FMUL R19, R24, R19 ;  /* 0x0000001318137220 */ /* 0x000fe20000400000 */
[----:B------:R-:W-:Y:S01]  /*88c0*/  F2FP.F16.F32.PACK_AB R35, R11, R6 ;  /* 0x000000060b23723e */ /* 0x000fe200000000ff */
[C---:B------:R-:W-:Y:S01]  /*88d0*/  FFMA R12, R26.reuse, R2, R12 ;  /* 0x000000021a0c7223 */ /* 0x040fe2000000000c */
[C---:B------:R-:W-:Y:S01]  /*88e0*/  FFMA R13, R26.reuse, R3, R13 ;  /* 0x000000031a0d7223 */ /* 0x040fe2000000000d */
[C---:B------:R-:W-:Y:S01]  /*88f0*/  FFMA R14, R26.reuse, R4, R14 ;  /* 0x000000041a0e7223 */ /* 0x040fe2000000000e */
[----:B------:R-:W-:Y:S01]  /*8900*/  FFMA R19, R26, R0, R19 ;  /* 0x000000001a137223 */ /* 0x000fe20000000013 */
[----:B------:R1:W-:Y:S01]  /*8910*/  STS.128 [R63+0x200], R32 ;  /* 0x000200203f007388 */ /* 0x0003e20000000c00 */
[----:B------:R-:W-:Y:S02]  /*8920*/  F2FP.F16.F32.PACK_AB R8, R9, R8 ;  /* 0x000000080908723e */ /* 0x000fe400000000ff */
[----:B------:R-:W-:Y:S02]  /*8930*/  F2FP.F16.F32.PACK_AB R9, R15, R10 ;  /* 0x0000000a0f09723e */ /* 0x000fe400000000ff */
[----:B------:R-:W-:Y:S02]  /*8940*/  F2FP.F16.F32.PACK_AB R10, R13, R12 ;  /* 0x0000000c0d0a723e */ /* 0x000fe400000000ff */
[----:B------:R-:W-:Y:S02]  /*8950*/  F2FP.F16.F32.PACK_AB R11, R19, R14 ;  /* 0x0000000e130b723e */ /* 0x000fe400000000ff */
[----:B------:R-:W-:Y:S05]  /*8960*/  IADD3 R0, PT, PT, R63, R62, RZ ;  /* 0x0000003e3f007210 */ /* 0x000fea0007ffe0ff */
[----:B------:R1:W-:Y:S01]  /*8970*/  STS.128 [R0+0x200], R8 ;  /* 0x0002000800007388 */ /* 0x0003e20000000c00 */
[----:B------:R-:W-:Y:S01]  /*8980*/  @!PT LDS RZ, [RZ] ;  /* 0x00000000fffff984 */ /* 0x000fe20000000800 */
[----:B------:R-:W-:Y:S01]  /*8990*/  @!PT LDS RZ, [RZ] ;  /* 0x00000000fffff984 */ /* 0x000fe20000000800 */
[----:B------:R-:W-:Y:S01]  /*89a0*/  @!PT LDS RZ, [RZ] ;  /* 0x00000000fffff984 */ /* 0x000fe20000000800 */
[----:B------:R-:W-:Y:S01]  /*89b0*/  @!PT LDS RZ, [RZ] ;  /* 0x00000000fffff984 */ /* 0x000fe20000000800 */
[----:B------:R2:W-:Y:S07]  /*89c0*/  MEMBAR.ALL.CTA ;  /* 0x0000000000007992 */ /* 0x0005ee0000008000 */
[----:B--2---:R-:W2:Y:S02]  /*89d0*/  FENCE.VIEW.ASYNC.S ;  /* 0x00000000000073c6 */ /* 0x004ea40000000000 */
[----:B--2---:R-:W-:Y:S06]  /*89e0*/  BAR.SYNC.DEFER_BLOCKING 0x1, 0x80 ;  /* 0x0042000000007b1d */ /* 0x004fec0000010000 */
[----:B------:R-:W-:Y:S05]  /*89f0*/  @P0 BRA `(.L_x_120) ;  /* 0x0000000000380947 */ /* 0x000fea0003800000 */
[----:B------:R-:W2:Y:S01]  /*8a00*/  LDCU.64 UR8, c[0x0][0x348] ;  /* 0x00006900ff0877ac */ /* 0x000ea20008000a00 */
[----:B------:R-:W-:Y:S01]  /*8a10*/  R2UR UR6, R64 ;  /* 0x00000000400672ca */ /* 0x000fe200000e0000 */
[----:B------:R-:W-:Y:S01]  /*8a20*/  UMOV UR41, UR53 ;  /* 0x0000003500297c82 */ /* 0x000fe20008000000 */
[----:B------:R-:W-:Y:S11]  /*8a30*/  UIADD3 UR7, UPT, UPT, UR53, 0x20, URZ ;  /* 0x0000002035077890 */ /* 0x000ff6000fffe0ff */
[----:B------:R-:W-:Y:S02]  /*8a40*/  UIADD3 UR6, UPT, UPT, UR52, UR6, URZ ;  /* 0x0000000634067290 */ /* 0x000fe4000fffe0ff */
[----:B--2---:R-:W-:Y:S02]  /*8a50*/  UIADD3 UR4, UP0, UPT, UR8, 0x780, URZ ;  /* 0x0000078008047890 */ /* 0x004fe4000ff1e0ff */
[----:B------:R-:W-:Y:S02]  /*8a60*/  UIADD3 UR40, UPT, UPT, UR6, 0x200, URZ ;  /* 0x0000020006287890 */ /* 0x000fe4000fffe0ff */
[----:B------:R-:W-:Y:S02]  /*8a70*/  UIADD3.X UR5, UPT, UPT, URZ, UR9, URZ, UP0, !UPT ;  /* 0x00000009ff057290 */ /* 0x000fe400087fe4ff */
[----:B------:R-:W-:Y:S07]  /*8a80*/  UIADD3 UR6, UPT, UPT, UR6, 0xa00, URZ ;  /* 0x00000a0006067890 */ /* 0x000fee000fffe0ff */
[----:B------:R2:W-:Y:S02]  /*8a90*/  UTMASTG.5D [UR40], [UR4] ;  /* 0x00000028040073b5 */ /* 0x0005e40008020000 */
[----:B--2---:R-:W-:Y:S01]  /*8aa0*/  UMOV UR40, UR6 ;  /* 0x0000000600287c82 */ /* 0x004fe20008000000 */
[----:B------:R-:W-:Y:S02]  /*8ab0*/  UMOV UR41, UR7 ;  /* 0x0000000700297c82 */ /* 0x000fe40008000000 */
[----:B------:R2:W-:Y:S02]  /*8ac0*/  UTMASTG.5D [UR40], [UR4] ;  /* 0x00000028040073b5 */ /* 0x0005e40008020000 */
[----:B--2---:R0:W-:Y:S02]  /*8ad0*/  UTMACMDFLUSH ;  /* 0x00000000000079b7 */ /* 0x0041e40000000000 */
.L_x_120:
[----:B------:R-:W-:Y:S05]  /*8ae0*/  BSYNC.RECONVERGENT B0 ;  /* 0x0000000000007941 */ /* 0x000fea0003800200 */
.L_x_119:
[----:B------:R-:W-:Y:S01]  /*8af0*/  UIADD3 UR51, UPT, UPT, UR54, 0x1, URZ ;  /* 0x0000000136337890 */ /* 0x000fe2000fffe0ff */
[----:B------:R-:W-:Y:S03]  /*8b00*/  BSSY.RECONVERGENT B0, `(.L_x_121) ;  /* 0x0000005000007945 */ /* 0x000fe60003800200 */
[----:B------:R-:W-:Y:S04]  /*8b10*/  UISETP.NE.AND UP0, UPT, UR51, 0x3, UPT ;  /* 0x000000033300788c */ /* 0x000fe8000bf05270 */
[----:B------:R-:W-:Y:S01]  /*8b20*/  USEL UR50, UR51, URZ, UP0 ;  /* 0x000000ff33327287 */ /* 0x000fe20008000000 */
[----:B------:R-:W-:Y:S11]  /*8b30*/  @P0 BRA `(.L_x_122) ;  /* 0x0000000000040947 */ /* 0x000ff60003800000 */
[----:B------:R-:W-:Y:S04]  /*8b40*/  DEPBAR.LE SB0, 0x1 ;  /* 0x000080400000791a */ /* 0x000fe80000000000 */
.L_x_122:
[----:B------:R-:W-:Y:S05]  /*8b50*/  BSYNC.RECONVERGENT B0 ;  /* 0x0000000000007941 */ /* 0x000fea0003800200 */
.L_x_121:
[----:B------:R-:W-:Y:S01]  /*8b60*/  BAR.SYNC.DEFER_BLOCKING 0x1, 0x80 ;  /* 0x0042000000007b1d */ /* 0x000fe20000010000 */
[----:B------:R-:W-:Y:S01]  /*8b70*/  ISETP.NE.AND P1, PT, R61, RZ, PT ;  /* 0x000000ff3d00720c */ /* 0x000fe20003f25270 */
[----:B------:R-:W-:Y:S01]  /*8b80*/  UISETP.NE.AND UP0, UPT, UR57, URZ, UPT ;  /* 0x000000ff3900728c */ /* 0x000fe2000bf05270 */
[----:B------:R-:W-:Y:S11]  /*8b90*/  LEA R3, R65, UR52, 0x3 ;  /* 0x0000003441037c11 */ /* 0x000ff6000f8e18ff */
[----:B------:R-:W-:Y:S01]  /*8ba0*/  @P1 SHF.L.U32 R4, R27, 0x1f, RZ ;  /* 0x0000001f1b041819 */ /* 0x000fe200000006ff */
[----:B------:R-:W-:Y:S06]  /*8bb0*/  BRA.U !UP0, `(.L_x_123) ;  /* 0x0000000108247547 */ /* 0x000fec000b800000 */
[----:B-1----:R-:W1:Y:S01]  /*8bc0*/  S2R R0, SR_CgaCtaId ;  /* 0x0000000000007919 */ /* 0x002e620000008800 */
[----:B------:R-:W-:Y:S01]  /*8bd0*/  IMAD.U32 R2, RZ, RZ, UR55 ;  /* 0x00000037ff027e24 */ /* 0x000fe2000f8e00ff */
[----:B------:R-:W-:Y:S04]  /*8be0*/  UIADD3 UR4, UPT, UPT, UR55, 0x1, URZ ;  /* 0x0000000137047890 */ /* 0x000fe8000fffe0ff */
[----:B------:R-:W-:Y:S01]  /*8bf0*/  @P1 LEA R2, R2, UR52, 0x3 ;  /* 0x0000003402021c11 */ /* 0x000fe2000f8e18ff */
[----:B------:R-:W-:Y:S04]  /*8c00*/  UISETP.NE.AND UP0, UPT, UR4, 0x3, UPT ;  /* 0x000000030400788c */ /* 0x000fe8000bf05270 */
[----:B------:R-:W-:Y:S01]  /*8c10*/  @P1 VIADD R2, R2, 0x128 ;  /* 0x0000012802021836 */ /* 0x000fe20000000000 */
[----:B------:R-:W-:Y:S04]  /*8c20*/  USEL UR55, UR4, URZ, UP0 ;  /* 0x000000ff04377287 */ /* 0x000fe80008000000 */
[----:B-1----:R-:W-:Y:S04]  /*8c30*/  @P1 PRMT R0, R0, 0x654, R2 ;  /* 0x0000065400001816 */ /* 0x002fe80000000002 */
[----:B------:R2:W-:Y:S04]  /*8c40*/  @P1 SYNCS.ARRIVE.TRANS64.RED.A1T0 RZ, [R0+URZ], RZ ;  /* 0x000000ff00ff19a7 */ /* 0x0005e800081004ff */
.L_x_123:
[----:B------:R-:W3:Y:S01]  /*8c50*/  @P1 SYNCS.PHASECHK.TRANS64.TRYWAIT P0, [R3+URZ+0x110], R4 ;  /* 0x00011004030015a7 */ /* 0x000ee200080011ff */
[----:B------:R-:W-:Y:S01]  /*8c60*/  BSSY B1, `(.L_x_124) ;  /* 0x0000012000017945 */ /* 0x000fe20003800000 */
[----:B---3--:R-:W-:Y:S03]  /*8c70*/  @P1 SEL R67, RZ, 0x1, !P0 ;  /* 0x00000001ff431807 */ /* 0x008fe60004000000 */
[----:B------:R-:W-:Y:S05]  /*8c80*/  @!P1 BRA `(.L_x_125) ;  /* 0x00000000003c9947 */ /* 0x000fea0003800000 */
[----:B------:R-:W-:Y:S01]  /*8c90*/  ISETP.NE.AND P1, PT, R68, RZ, PT ;  /* 0x000000ff4400720c */ /* 0x000fe20003f25270 */
[----:B------:R-:W-:Y:S01]  /*8ca0*/  BSSY B0, `(.L_x_126) ;  /* 0x0000009000007945 */ /* 0x000fe20003800000 */
[----:B------:R-:W-:Y:S11]  /*8cb0*/  ISETP.NE.AND P0, PT, R67, RZ, PT ;  /* 0x000000ff4300720c */ /* 0x000ff60003f05270 */
[----:B------:R-:W-:Y:S05]  /*8cc0*/  @P1 IMAD R65, R65, 0x1000, R66 ;  /* 0x0000100041411824 */ /* 0x000fea00078e0242 */
[----:B-12---:R-:W-:Y:S05]  /*8cd0*/  @P1 IADD3 R0, PT, PT, R65, UR52, RZ ;  /* 0x0000003441001c10 */ /* 0x006fea000fffe0ff */
[----:B------:R-:W-:Y:S01]  /*8ce0*/  @P1 IMAD.IADD R0, R62, 0x1, R0 ;  /* 0x000000013e001824 */ /* 0x000fe200078e0200 */
[----:B------:R-:W-:Y:S06]  /*8cf0*/  @P0 BRA `(.L_x_127) ;  /* 0x00000000000c0947 */ /* 0x000fec0003800000 */
[----:B------:R-:W-:Y:S04]  /*8d00*/  SHF.L.U32 R27, R27, 0x1f, RZ ;  /* 0x0000001f1b1b7819 */ /* 0x000fe800000006ff */
[----:B------:R-:W1:Y:S02]  /*8d10*/  SYNCS.PHASECHK.TRANS64.TRYWAIT P0, [R3+URZ+0x110], R27 ;  /* 0x0001101b030075a7 */ /* 0x000e6400080011ff */
[----:B-1----:R-:W-:Y:S05]  /*8d20*/  @!P0 BRA `(.L_x_128) ;  /* 0x0000001800788947 */ /* 0x002fea0003800000 */
.L_x_127:
[----:B------:R-:W-:Y:S05]  /*8d30*/  BSYNC B0 ;  /* 0x0000000000007941 */ /* 0x000fea0003800000 */
.L_x_126:
[----:B------:R-:W-:Y:S11]  /*8d40*/  ISETP.NE.AND P0, PT, R68, RZ, PT ;  /* 0x000000ff4400720c */ /* 0x000ff60003f05270 */
[----:B------:R-:W-:Y:S02]  /*8d50*/  @!UPT UIADD3 URZ, UPT, UPT, URZ, URZ, URZ ;  /* 0x000000fffffff290 */ /* 0x000fe4000fffe0ff */
[----:B------:R3:W4:Y:S04]  /*8d60*/  @P0 LDS.128 R28, [R65+UR52+0x200] ;  /* 0x00020034411c0984 */ /* 0x0007280008000c00 */
[----:B------:R3:W2:Y:S02]  /*8d70*/  @P0 LDS.128 R36, [R0+0x200] ;  /* 0x0002000000240984 */ /* 0x0006a40000000c00 */
.L_x_125:
[----:B------:R-:W-:Y:S05]  /*8d80*/  BSYNC B1 ;  /* 0x0000000000017941 */ /* 0x000fea0003800000 */
.L_x_124:
[----:B-123--:R-:W-:Y:S05]  /*8d90*/  VIADD R0, R25, 0x10 ;  /* 0x0000001019007836 */ /* 0x00efea0000000000 */
[----:B------:R-:W-:Y:S04]  /*8da0*/  SHF.R.U32.HI R0, RZ, 0x15, R0 ;  /* 0x00000015ff007819 */ /* 0x000fe80000011600 */
[----:B------:R-:W-:Y:S11]  /*8db0*/  LOP3.LUT P0, RZ, R0, 0x3, R46, 0x48, !PT ;  /* 0x0000000300ff7812 */ /* 0x000ff6000780482e */
[----:B------:R-:W-:Y:S02]  /*8dc0*/  @!UPT UIADD3 URZ, UPT, UPT, URZ, URZ, URZ ;  /* 0x000000fffffff290 */ /* 0x000fe4000fffe0ff */
[----:B------:R-:W-:Y:S05]  /*8dd0*/  @!P0 BRA `(.L_x_129) ;  /* 0x0000000000408947 */ /* 0x000fea0003800000 */
[----:B------:R-:W1:Y:S01]  /*8de0*/  LDCU.64 UR8, c[0x4][0x70] ;  /* 0x01000e00ff0877ac */ /* 0x000e620008000a00 */
[----:B------:R-:W-:Y:S01]  /*8df0*/  MOV R3, 0x0 ;  /* 0x0000000000037802 */ /* 0x000fe20000000f00 */
[----:B------:R-:W-:Y:S02]  /*8e00*/  HFMA2 R12, -RZ, RZ, 0, 5.9604644775390625e-08 ;  /* 0x00000001ff0c7431 */ /* 0x000fe400000001ff */
[----:B------:R-:W-:Y:S02]  /*8e10*/  IMAD.MOV.U32 R8, RZ, RZ, 0x192 ;  /* 0x00000192ff087424 */ /* 0x000fe400078e00ff */
[----:B------:R-:W-:Y:S01]  /*8e20*/  IMAD.MOV.U32 R13, RZ, RZ, RZ ;  /* 0x000000ffff0d7224 */ /* 0x000fe200078e00ff */
[----:B------:R-:W2:Y:S01]  /*8e30*/  LDCU.64 UR6, c[0x4][0x78] ;  /* 0x01000f00ff0677ac */ /* 0x000ea20008000a00 */
[----:B------:R-:W3:Y:S01]  /*8e40*/  LDC.64 R2, c[0x4][R3] ;  /* 0x0100000003027b82 */ /* 0x000ee20000000a00 */
[----:B------:R-:W5:Y:S01]  /*8e50*/  LDCU.64 UR4, c[0x4][0x10] ;  /* 0x01000200ff0477ac */ /* 0x000f620008000a00 */
[----:B-1----:R-:W-:Y:S01]  /*8e60*/  MOV R5, UR9 ;  /* 0x0000000900057c02 */ /* 0x002fe20008000f00 */
[----:B------:R-:W-:Y:S01]  /*8e70*/  IMAD.U32 R4, RZ, RZ, UR8 ;  /* 0x00000008ff047e24 */ /* 0x000fe2000f8e00ff */
[----:B--2---:R-:W-:Y:S01]  /*8e80*/  MOV R7, UR7 ;  /* 0x0000000700077c02 */ /* 0x004fe20008000f00 */
[----:B------:R-:W-:Y:S01]  /*8e90*/  IMAD.U32 R6, RZ, RZ, UR6 ;  /* 0x00000006ff067e24 */ /* 0x000fe2000f8e00ff */
[----:B-----5:R-:W-:Y:S01]  /*8ea0*/  MOV R11, UR5 ;  /* 0x00000005000b7c02 */ /* 0x020fe20008000f00 */
[----:B------:R-:W-:Y:S02]  /*8eb0*/  IMAD.U32 R10, RZ, RZ, UR4 ;  /* 0x00000004ff0a7e24 */ /* 0x000fe4000f8e00ff */
[----:B------:R-:W-:Y:S07]  /*8ec0*/  LEPC R20, `(.L_x_129) ;  /* 0x000000001014794e */ /* 0x000fee0000000000 */
[----:B---34-:R-:W-:Y:S05]  /*8ed0*/  CALL.ABS.NOINC R2 ;  /* 0x0000000002007343 */ /* 0x018fea0003c00000 */
.L_x_129:
[----:B------:R-:W-:Y:S01]  /*8ee0*/  ISETP.NE.AND P0, PT, R56, RZ, PT ;  /* 0x000000ff3800720c */ /* 0x000fe20003f05270 */
[----:B------:R-:W-:Y:S05]  /*8ef0*/  WARPSYNC.ALL ;  /* 0x0000000000007948 */ /* 0x000fea0003800000 */
[----:B------:R-:W-:Y:S01]  /*8f00*/  R2UR UR4, R25 ;  /* 0x00000000190472ca */ /* 0x000fe200000e0000 */
[--C-:B----4-:R-:W-:Y:S01]  /*8f10*/  HADD2.F32 R0, -RZ, R28.reuse.H0_H0 ;  /* 0x2000001cff007230 */ /* 0x110fe20000004100 */
[----:B------:R-:W-:Y:S01]  /*8f20*/  IADD3 R58, PT, PT, R58, 0x170, RZ ;  /* 0x000001703a3a7810 */ /* 0x000fe20007ffe0ff */
[----:B------:R-:W-:Y:S01]  /*8f30*/  HADD2.F32 R2, -RZ, R28.H1_H1 ;  /* 0x3000001cff027230 */ /* 0x000fe20000004100 */
[----:B------:R-:W-:Y:S01]  /*8f40*/  BSSY.RECONVERGENT B0, `(.L_x_130) ;  /* 0x0000056000007945 */ /* 0x000fe20003800200 */
[--C-:B------:R-:W-:Y:S01]  /*8f50*/  HADD2.F32 R20, -RZ, R29.reuse.H0_H0 ;  /* 0x2000001dff147230 */ /* 0x100fe20000004100 */
[----:B------:R-:W-:Y:S01]  /*8f60*/  LOP3.LUT R58, R58, 0xfefffff8, RZ, 0xc0, !PT ;  /* 0xfefffff83a3a7812 */ /* 0x000fe200078ec0ff */
[----:B------:R-:W-:Y:S02]  /*8f70*/  HADD2.F32 R21, -RZ, R29.H1_H1 ;  /* 0x3000001dff157230 */ /* 0x000fe40000004100 */
[--C-:B------:R-:W-:Y:S02]  /*8f80*/  HADD2.F32 R25, -RZ, R30.reuse.H0_H0 ;  /* 0x2000001eff197230 */ /* 0x100fe40000004100 */
[----:B------:R-:W-:Y:S02]  /*8f90*/  HADD2.F32 R27, -RZ, R30.H1_H1 ;  /* 0x3000001eff1b7230 */ /* 0x000fe40000004100 */
[----:B------:R-:W1:Y:S01]  /*8fa0*/  LDTM.x16 R4, tmem[UR4+0x10] ;  /* 0x00001004000479ee */ /* 0x000e620008240000 */
[----:B------:R-:W-:Y:S01]  /*8fb0*/  NOP ;  /* 0x0000000000007918 */ /* 0x000fe20000000000 */
[----:B-1----:R1:W-:Y:S01]  /*8fc0*/  SYNCS.ARRIVE.TRANS64.RED.A1T0 RZ, [R58+URZ], RZ ;  /* 0x000000ff3aff79a7 */ /* 0x0023e200081004ff */
[--C-:B------:R-:W-:Y:S02]  /*8fd0*/  HADD2.F32 R28, -RZ, R31.reuse.H0_H0 ;  /* 0x2000001fff1c7230 */ /* 0x100fe40000004100 */
[----:B------:R-:W-:Y:S02]  /*8fe0*/  HADD2.F32 R29, -RZ, R31.H1_H1 ;  /* 0x3000001fff1d7230 */ /* 0x000fe40000004100 */
        /* <DEDUP_REMOVED lines=8> */
[C---:B------:R-:W-:Y:S01]  /*9070*/  FMUL R4, R24.reuse, R4 ;  /* 0x0000000418047220 */ /* 0x040fe20000400000 */
[C---:B------:R-:W-:Y:S01]  /*9080*/  FMUL R5, R24.reuse, R5 ;  /* 0x0000000518057220 */ /* 0x040fe20000400000 */
[C---:B------:R-:W-:Y:S01]  /*9090*/  FMUL R6, R24.reuse, R6 ;  /* 0x0000000618067220 */ /* 0x040fe20000400000 */
[----:B------:R-:W-:Y:S01]  /*90a0*/  FMUL R3, R24, R9 ;  /* 0x0000000918037220 */ /* 0x000fe20000400000 */
[----:B------:R-:W-:Y:S01]  /*90b0*/  FFMA R4, R26, R0, R4 ;  /* 0x000000001a047223 */ /* 0x000fe20000000004 */
[----:B------:R-:W-:Y:S01]  /*90c0*/  FMUL R0, R24, R7 ;  /* 0x0000000718007220 */ /* 0x000fe20000400000 */
[C---:B------:R-:W-:Y:S01]  /*90d0*/  FFMA R5, R26.reuse, R2, R5 ;  /* 0x000000021a057223 */ /* 0x040fe20000000005 */
[----:B------:R-:W-:Y:S01]  /*90e0*/  FFMA R6, R26, R20, R6 ;  /* 0x000000141a067223 */ /* 0x000fe20000000006 */
[----:B------:R-:W-:Y:S01]  /*90f0*/  FMUL R2, R24, R8 ;  /* 0x0000000818027220 */ /* 0x000fe20000400000 */
[----:B------:R-:W-:Y:S01]  /*9100*/  FFMA R0, R26, R21, R0 ;  /* 0x000000151a007223 */ /* 0x000fe20000000000 */
[C---:B------:R-:W-:Y:S01]  /*9110*/  FMUL R7, R24.reuse, R10 ;  /* 0x0000000a18077220 */ /* 0x040fe20000400000 */
[----:B------:R-:W-:Y:S01]  /*9120*/  F2FP.F16.F32.PACK_AB R4, R5, R4 ;  /* 0x000000040504723e */ /* 0x000fe200000000ff */
[----:B------:R-:W-:Y:S01]  /*9130*/  FMUL R11, R24, R11 ;  /* 0x0000000b180b7220 */ /* 0x000fe20000400000 */
[----:B------:R-:W-:Y:S01]  /*9140*/  FFMA R2, R26, R25, R2 ;  /* 0x000000191a027223 */ /* 0x000fe20000000002 */
[----:B------:R-:W-:Y:S01]  /*9150*/  F2FP.F16.F32.PACK_AB R5, R0, R6 ;  /* 0x000000060005723e */ /* 0x000fe200000000ff */
[----:B------:R-:W-:Y:S01]  /*9160*/  FMUL R8, R24, R12 ;  /* 0x0000000c18087220 */ /* 0x000fe20000400000 */
[----:B------:R-:W-:Y:S01]  /*9170*/  MOV R0, UR50 ;  /* 0x0000003200007c02 */ /* 0x000fe20008000f00 */
[----:B------:R-:W-:Y:S01]  /*9180*/  FFMA R3, R26, R27, R3 ;  /* 0x0000001b1a037223 */ /* 0x000fe20000000003 */
[----:B------:R-:W-:Y:S01]  /*9190*/  FMUL R9, R24, R13 ;  /* 0x0000000d18097220 */ /* 0x000fe20000400000 */
[----:B------:R-:W-:Y:S01]  /*91a0*/  FFMA R7, R26, R28, R7 ;  /* 0x0000001c1a077223 */ /* 0x000fe20000000007 */
[----:B------:R-:W-:Y:S01]  /*91b0*/  FMUL R10, R24, R14 ;  /* 0x0000000e180a7220 */ /* 0x000fe20000400000 */
[----:B------:R-:W-:Y:S01]  /*91c0*/  FFMA R11, R26, R29, R11 ;  /* 0x0000001d1a0b7223 */ /* 0x000fe2000000000b */
[----:B------:R-:W-:Y:S01]  /*91d0*/  FMUL R15, R24, R15 ;  /* 0x0000000f180f7220 */ /* 0x000fe20000400000 */
[----:B------:R-:W-:Y:S01]  /*91e0*/  FFMA R8, R26, R30, R8 ;  /* 0x0000001e1a087223 */ /* 0x000fe20000000008 */
[----:B------:R-:W-:Y:S01]  /*91f0*/  LEA R0, R0, R55, 0xb ;  /* 0x0000003700007211 */ /* 0x000fe200078e58ff */
[----:B------:R-:W-:Y:S01]  /*9200*/  FMUL R12, R24, R16 ;  /* 0x00000010180c7220 */ /* 0x000fe20000400000 */
[----:B------:R-:W-:Y:S01]  /*9210*/  FFMA R9, R26, R31, R9 ;  /* 0x0000001f1a097223 */ /* 0x000fe20000000009 */
[----:B------:R-:W-:Y:S01]  /*9220*/  FMUL R13, R24, R17 ;  /* 0x00000011180d7220 */ /* 0x000fe20000400000 */
[----:B------:R-:W-:Y:S01]  /*9230*/  FFMA R10, R26, R32, R10 ;  /* 0x000000201a0a7223 */ /* 0x000fe2000000000a */
[----:B------:R-:W-:Y:S01]  /*9240*/  FMUL R14, R24, R18 ;  /* 0x00000012180e7220 */ /* 0x000fe20000400000 */
[----:B------:R-:W-:Y:S01]  /*9250*/  FFMA R15, R26, R33, R15 ;  /* 0x000000211a0f7223 */ /* 0x000fe2000000000f */
[----:B------:R-:W-:Y:S01]  /*9260*/  FMUL R19, R24, R19 ;  /* 0x0000001318137220 */ /* 0x000fe20000400000 */
[----:B------:R-:W-:Y:S01]  /*9270*/  F2FP.F16.F32.PACK_AB R6, R3, R2 ;  /* 0x000000020306723e */ /* 0x000fe200000000ff */
[C---:B------:R-:W-:Y:S01]  /*9280*/  FFMA R12, R26.reuse, R34, R12 ;  /* 0x000000221a0c7223 */ /* 0x040fe2000000000c */
[----:B------:R-:W-:Y:S01]  /*9290*/  F2FP.F16.F32.PACK_AB R7, R11, R7 ;  /* 0x000000070b07723e */ /* 0x000fe200000000ff */
[----:B------:R-:W-:Y:S01]  /*92a0*/  FFMA R13, R26, R35, R13 ;  /* 0x000000231a0d7223 */ /* 0x000fe2000000000d */
[----:B------:R-:W-:Y:S01]  /*92b0*/  LEA R0, R0, UR52, 0x1 ;  /* 0x0000003400007c11 */ /* 0x000fe2000f8e08ff */
[C---:B------:R-:W-:Y:S01]  /*92c0*/  FFMA R14, R26.reuse, R36, R14 ;  /* 0x000000241a0e7223 */ /* 0x040fe2000000000e */
[----:B------:R-:W-:Y:S01]  /*92d0*/  FFMA R19, R26, R37, R19 ;  /* 0x000000251a137223 */ /* 0x000fe20000000013 */
[----:B------:R-:W-:Y:S02]  /*92e0*/  F2FP.F16.F32.PACK_AB R8, R9, R8 ;  /* 0x000000080908723e */ /* 0x000fe400000000ff */
[----:B------:R1:W-:Y:S01]  /*92f0*/  STS.128 [R0+0x200], R4 ;  /* 0x0002000400007388 */ /* 0x0003e20000000c00 */
        /* <DEDUP_REMOVED lines=14> */
[----:B------:R-:W-:Y:S02]  /*93e0*/  ULEA UR6, UR50, UR52, 0xc ;  /* 0x0000003432067291 */ /* 0x000fe4000f8e60ff */
[----:B------:R-:W-:Y:S02]  /*93f0*/  UIADD3 UR41, UPT, UPT, UR53, 0x10, URZ ;  /* 0x0000001035297890 */ /* 0x000fe4000fffe0ff */
[----:B------:R-:W-:Y:S02]  /*9400*/  UIADD3 UR40, UPT, UPT, UR6, 0x200, URZ ;  /* 0x0000020006287890 */ /* 0x000fe4000fffe0ff */
[----:B------:R-:W-:Y:S02]  /*9410*/  UIADD3 UR6, UPT, UPT, UR6, 0xa00, URZ ;  /* 0x00000a0006067890 */ /* 0x000fe4000fffe0ff */
[----:B------:R-:W-:Y:S02]  /*9420*/  UIADD3 UR7, UPT, UPT, UR53, 0x30, URZ ;  /* 0x0000003035077890 */ /* 0x000fe4000fffe0ff */
[----:B--2---:R-:W-:Y:S04]  /*9430*/  UIADD3 UR4, UP0, UPT, UR8, 0x780, URZ ;  /* 0x0000078008047890 */ /* 0x004fe8000ff1e0ff */
[----:B------:R-:W-:Y:S09]  /*9440*/  UIADD3.X UR5, UPT, UPT, URZ, UR9, URZ, UP0, !UPT ;  /* 0x00000009ff057290 */ /* 0x000ff200087fe4ff */
[----:B------:R2:W-:Y:S02]  /*9450*/  UTMASTG.5D [UR40], [UR4] ;  /* 0x00000028040073b5 */ /* 0x0005e40008020000 */
[----:B--2---:R-:W-:Y:S01]  /*9460*/  UMOV UR40, UR6 ;  /* 0x0000000600287c82 */ /* 0x004fe20008000000 */
[----:B------:R-:W-:Y:S02]  /*9470*/  UMOV UR41, UR7 ;  /* 0x0000000700297c82 */ /* 0x000fe40008000000 */
[----:B------:R2:W-:Y:S02]  /*9480*/  UTMASTG.5D [UR40], [UR4] ;  /* 0x00000028040073b5 */ /* 0x0005e40008020000 */
[----:B--2---:R0:W-:Y:S02]  /*9490*/  UTMACMDFLUSH ;  /* 0x00000000000079b7 */ /* 0x0041e40000000000 */
.L_x_131:
[----:B------:R-:W-:Y:S05]  /*94a0*/  BSYNC.RECONVERGENT B0 ;  /* 0x0000000000007941 */ /* 0x000fea0003800200 */
.L_x_130:
[----:B------:R-:W-:Y:S01]  /*94b0*/  UIADD3 UR4, UPT, UPT, UR50, 0x1, URZ ;  /* 0x0000000132047890 */ /* 0x000fe2000fffe0ff */
[----:B------:R-:W-:Y:S03]  /*94c0*/  BSSY.RECONVERGENT B0, `(.L_x_132) ;  /* 0x0000008000007945 */ /* 0x000fe60003800200 */
[----:B------:R-:W-:Y:S04]  /*94d0*/  UISETP.NE.AND UP0, UPT, UR4, 0x3, UPT ;  /* 0x000000030400788c */ /* 0x000fe8000bf05270 */
[----:B------:R-:W-:Y:S02]  /*94e0*/  UISETP.EQ.XOR UP1, UPT, UR51, 0x3, !UP0 ;  /* 0x000000033300788c */ /* 0x000fe4000c722a70 */
[----:B------:R-:W-:Y:S02]  /*94f0*/  USEL UR54, UR4, URZ, UP0 ;  /* 0x000000ff04367287 */ /* 0x000fe40008000000 */
[----:B------:R-:W-:Y:S04]  /*9500*/  USEL UR5, URZ, 0x1, !UP1 ;  /* 0x00000001ff057887 */ /* 0x000fe8000c800000 */
[----:B------:R-:W-:Y:S01]  /*9510*/  ULOP3.LUT UR58, UR58, UR5, URZ, 0x3c, !UPT ;  /* 0x000000053a3a7292 */ /* 0x000fe2000f8e3cff */
[----:B------:R-:W-:Y:S11]  /*9520*/  @P0 BRA `(.L_x_133) ;  /* 0x0000000000040947 */ /* 0x000ff60003800000 */
[----:B------:R-:W-:Y:S04]  /*9530*/  DEPBAR.LE SB0, 0x1 ;  /* 0x000080400000791a */ /* 0x000fe80000000000 */
.L_x_133:
[----:B------:R-:W-:Y:S05]  /*9540*/  BSYNC.RECONVERGENT B0 ;  /* 0x0000000000007941 */ /* 0x000fea0003800200 */
.L_x_132:
[----:B------:R-:W-:Y:S01]  /*9550*/  BAR.SYNC.DEFER_BLOCKING 0x1, 0x80 ;  /* 0x0042000000007b1d */ /* 0x000fe20000010000 */
[----:B------:R-:W-:Y:S01]  /*9560*/  UISETP.NE.AND UP0, UPT, UR57, -0x2, UPT ;  /* 0xfffffffe3900788c */ /* 0x000fe2000bf05270 */
[----:B------:R-:W-:Y:S08]  /*9570*/  IADD3 R22, PT, PT, R22, 0x1, RZ ;  /* 0x0000000116167810 */ /* 0x000ff00007ffe0ff */
[----:B------:R-:W-:Y:S05]  /*9580*/  BRA.U !UP0, `(.L_x_134) ;  /* 0x0000000108287547 */ /* 0x000fea000b800000 */
[----:B-1----:R-:W1:Y:S01]  /*9590*/  S2R R0, SR_CgaCtaId ;  /* 0x0000000000007919 */ /* 0x002e620000008800 */
[----:B------:R-:W-:Y:S01]  /*95a0*/  ISETP.NE.AND P0, PT, R61, RZ, PT ;  /* 0x000000ff3d00720c */ /* 0x000fe20003f05270 */
[----:B------:R-:W-:Y:S01]  /*95b0*/  IMAD.U32 R2, RZ, RZ, UR55 ;  /* 0x00000037ff027e24 */ /* 0x000fe2000f8e00ff */
[----:B------:R-:W-:Y:S04]  /*95c0*/  UIADD3 UR4, UPT, UPT, UR55, 0x1, URZ ;  /* 0x0000000137047890 */ /* 0x000fe8000fffe0ff */
[----:B------:R-:W-:Y:S04]  /*95d0*/  UISETP.NE.AND UP0, UPT, UR4, 0x3, UPT ;  /* 0x000000030400788c */ /* 0x000fe8000bf05270 */
[----:B------:R-:W-:Y:S03]  /*95e0*/  USEL UR55, UR4, URZ, UP0 ;  /* 0x000000ff04377287 */ /* 0x000fe60008000000 */
[----:B------:R-:W-:Y:S05]  /*95f0*/  @P0 LEA R2, R2, UR52, 0x3 ;  /* 0x0000003402020c11 */ /* 0x000fea000f8e18ff */
[----:B------:R-:W-:Y:S05]  /*9600*/  @P0 VIADD R2, R2, 0x128 ;  /* 0x0000012802020836 */ /* 0x000fea0000000000 */
[----:B-1----:R-:W-:Y:S04]  /*9610*/  @P0 PRMT R0, R0, 0x654, R2 ;  /* 0x0000065400000816 */ /* 0x002fe80000000002 */
[----:B------:R2:W-:Y:S03]  /*9620*/  @P0 SYNCS.ARRIVE.TRANS64.RED.A1T0 RZ, [R0+URZ], RZ ;  /* 0x000000ff00ff09a7 */ /* 0x0005e600081004ff */
.L_x_134:
[----:B------:R-:W-:Y:S01]  /*9630*/  R2UR UR6, R57 ;  /* 0x00000000390672ca */ /* 0x000fe200000e0000 */
[----:B------:R-:W-:Y:S01]  /*9640*/  UIADD3 UR57, UPT, UPT, UR57, 0x2, URZ ;  /* 0x0000000239397890 */ /* 0x000fe2000fffe0ff */
[----:B------:R-:W-:Y:S02]  /*9650*/  R2UR UR5, R50 ;  /* 0x00000000320572ca */ /* 0x000fe400000e0000 */
[----:B------:R-:W-:Y:S02]  /*9660*/  R2UR UR4, R51 ;  /* 0x00000000330472ca */ /* 0x000fe400000e0000 */
[----:B------:R-:W-:Y:S02]  /*9670*/  R2UR UR50, R60 ;  /* 0x000000003c3272ca */ /* 0x000fe400000e0000 */
[C---:B------:R-:W-:Y:S02]  /*9680*/  ISETP.NE.AND P0, PT, R22.reuse, 0x2, PT ;  /* 0x000000021600780c */ /* 0x040fe40003f05270 */
[----:B------:R-:W-:Y:S02]  /*9690*/  LOP3.LUT R53, R53, 0x1, RZ, 0x3c, !PT ;  /* 0x0000000135357812 */ /* 0x000fe400078e3cff */
[----:B-12---:R-:W-:Y:S01]  /*96a0*/  SEL R0, RZ, 0x1, P0 ;  /* 0x00000001ff007807 */ /* 0x006fe20000000000 */
[----:B------:R-:W-:Y:S01]  /*96b0*/  UISETP.NE.AND UP0, UPT, UR6, URZ, UPT ;  /* 0x000000ff0600728c */ /* 0x000fe2000bf05270 */
[----:B------:R-:W-:Y:S01]  /*96c0*/  SEL R22, R22, RZ, P0 ;  /* 0x000000ff16167207 */ /* 0x000fe20000000000 */
[----:B------:R-:W-:Y:S01]  /*96d0*/  UIADD3 UR18, UPT, UPT, UR36, UR5, URZ ;  /* 0x0000000524127290 */ /* 0x000fe2000fffe0ff */
[----:B------:R-:W-:Y:S01]  /*96e0*/  LOP3.LUT R54, R54, R0, RZ, 0x3c, !PT ;  /* 0x0000000036367212 */ /* 0x000fe200078e3cff */
[----:B------:R-:W-:Y:S05]  /*96f0*/  UIADD3 UR20, UPT, UPT, UR37, UR4, URZ ;  /* 0x0000000425147290 */ /* 0x000fea000fffe0ff */
[----:B------:R-:W-:Y:S07]  /*9700*/  BRA.U UP0, `(.L_x_135) ;  /* 0xffffffd500d47547 */ /* 0x000fee000b83ffff */
[----:B------:R-:W-:-:S13]  /*9710*/  R2UR UR4, R52 ;  /* 0x00000000340472ca */ /* 0x000fda00000e0000 */
[----:B------:R-:W-:-:S09]  /*9720*/  UISETP.NE.AND UP0, UPT, UR4, URZ, UPT ;  /* 0x000000ff0400728c */ /* 0x000fd2000bf05270 */
[----:B------:R-:W-:Y:S05]  /*9730*/  BRA.U !UP0, `(.L_x_136) ;  /* 0x0000000108487547 */ /* 0x000fea000b800000 */
[----:B------:R-:W1:Y:S02]  /*9740*/  LDCU.64 UR4, c[0x0][0x990] ;  /* 0x00013200ff0477ac */ /* 0x000e640008000a00 */
[----:B-1----:R-:W-:-:S04]  /*9750*/  UISETP.NE.U32.AND UP0, UPT, UR4, URZ, UPT ;  /* 0x000000ff0400728c */ /* 0x002fc8000bf05070 */
[----:B------:R-:W-:-:S09]  /*9760*/  UISETP.NE.AND.EX UP0, UPT, UR5, URZ, UPT, UP0 ;  /* 0x000000ff0500728c */ /* 0x000fd2000bf05300 */
[----:B------:R-:W-:Y:S05]  /*9770*/  BRA.U UP0, `(.L_x_137) ;  /* 0x00000001000c7547 */ /* 0x000fea000b800000 */
[----:B------:R-:W-:-:S13]  /*9780*/  FSETP.NEU.AND P0, PT, R26, RZ, PT ;  /* 0x000000ff1a00720b */ /* 0x000fda0003f0d000 */
[----:B------:R-:W-:Y:S05]  /*9790*/  @!P0 EXIT ;  /* 0x000000000000894d */ /* 0x000fea0003800000 */
[----:B------:R-:W-:Y:S05]  /*97a0*/  BRA `(.L_x_136) ;  /* 0x00000000002c7947 */ /* 0x000fea0003800000 */
.L_x_137:
[----:B------:R-:W-:Y:S01]  /*97b0*/  ISETP.NE.AND P0, PT, R59, RZ, PT ;  /* 0x000000ff3b00720c */ /* 0x000fe20003f05270 */
[----:B------:R-:W-:-:S12]  /*97c0*/  BSSY.RECONVERGENT B0, `(.L_x_136) ;  /* 0x0000009000007945 */ /* 0x000fd80003800200 */
[----:B------:R-:W-:Y:S05]  /*97d0*/  @P0 BRA `(.L_x_138) ;  /* 0x0000000000140947 */ /* 0x000fea0003800000 */
[----:B------:R-:W1:Y:S02]  /*97e0*/  LDCU.64 UR4, c[0x0][0x988] ;  /* 0x00013100ff0477ac */ /* 0x000e640008000a00 */
[----:B-1----:R-:W-:-:S04]  /*97f0*/  ISETP.NE.U32.AND P0, PT, RZ, UR4, PT ;  /* 0x00000004ff007c0c */ /* 0x002fc8000bf05070 */
[----:B------:R-:W-:-:S13]  /*9800*/  ISETP.NE.AND.EX P0, PT, RZ, UR5, PT, P0 ;  /* 0x00000005ff007c0c */ /* 0x000fda000bf05300 */
[----:B------:R-:W-:Y:S05]  /*9810*/  @!P0 EXIT ;  /* 0x000000000000894d */ /* 0x000fea0003800000 */
[----:B------:R-:W-:Y:S05]  /*9820*/  BRA `(.L_x_139) ;  /* 0x0000000000087947 */ /* 0x000fea0003800000 */
.L_x_138:
[----:B------:R-:W-:-:S13]  /*9830*/  FSETP.NEU.AND P0, PT, R26, RZ, PT ;  /* 0x000000ff1a00720b */ /* 0x000fda0003f0d000 */
[----:B------:R-:W-:Y:S05]  /*9840*/  @!P0 EXIT ;  /* 0x000000000000894d */ /* 0x000fea0003800000 */
.L_x_139:
[----:B------:R-:W-:Y:S05]  /*9850*/  BSYNC.RECONVERGENT B0 ;  /* 0x0000000000007941 */ /* 0x000fea0003800200 */
.L_x_136:
[----:B------:R-:W1:Y:S01]  /*9860*/  S2UR UR5, SR_CgaCtaId ;  /* 0x00000000000579c3 */ /* 0x000e620000008800 */
[----:B------:R-:W-:Y:S01]  /*9870*/  ULEA UR4, UR55, UR52, 0x3 ;  /* 0x0000003437047291 */ /* 0x000fe2000f8e18ff */
[----:B------:R-:W-:-:S04]  /*9880*/  DEPBAR.LE SB0, 0x0 ;  /* 0x000080000000791a */ /* 0x000fc80000000000 */
[----:B------:R-:W-:-:S04]  /*9890*/  UIADD3 UR4, UPT, UPT, UR4, 0x128, URZ ;  /* 0x0000012804047890 */ /* 0x000fc8000fffe0ff */
[----:B-1----:R-:W-:-:S09]  /*98a0*/  UPRMT UR4, UR5, 0x654, UR4 ;  /* 0x0000065405047896 */ /* 0x002fd20008000004 */
[----:B------:R-:W-:Y:S01]  /*98b0*/  SYNCS.ARRIVE.TRANS64.RED.A1T0 RZ, [UR4], RZ ;  /* 0x000000ffffff79a7 */ /* 0x000fe20008100404 */
[----:B------:R-:W-:Y:S05]  /*98c0*/  EXIT ;  /* 0x000000000000794d */ /* 0x000fea0003800000 */
.L_x_25:
[----:B------:R-:W-:Y:S07]  /*98d0*/  MOV R0, UR11 ;  /* 0x0000000b00007c02 */ /* 0x000fee0008000f00 */
.L_x_140:
[----:B-1----:R1:W3:Y:S02]  /*98e0*/  SYNCS.PHASECHK.TRANS64.TRYWAIT P0, [R0+URZ+0x88], R4 ;  /* 0x00008804000075a7 */ /* 0x0022e400080011ff */
[----:B---3--:R-:W-:Y:S05]  /*98f0*/  @!P0 NANOSLEEP.SYNCS 0x989680 ;  /* 0x009896800000895d */ /* 0x008fea0003900000 */
[----:B------:R-:W3:Y:S02]  /*9900*/  @!P0 SYNCS.PHASECHK.TRANS64 P0, [R0+URZ+0x88], R4 ;  /* 0x00008804000085a7 */ /* 0x000ee400080010ff */
[----:B---3--:R-:W-:Y:S05]  /*9910*/  @!P0 BRA `(.L_x_140) ;  /* 0xfffffffc00f08947 */ /* 0x008fea000383ffff */
[----:B------:R-:W-:Y:S05]  /*9920*/  BRA `(.L_x_24) ;  /* 0xffffff8800587947 */ /* 0x000fea000383ffff */
.L_x_32:
[----:B-1----:R-:W-:Y:S07]  /*9930*/  MOV R0, UR28 ;  /* 0x0000001c00007c02 */ /* 0x002fee0008000f00 */
.L_x_141:
[----:B-1----:R1:W4:Y:S02]  /*9940*/  SYNCS.PHASECHK.TRANS64.TRYWAIT P0, [R0+URZ+0x88], R4 ;  /* 0x00008804000075a7 */ /* 0x00232400080011ff */
[----:B----4-:R-:W-:Y:S05]  /*9950*/  @!P0 NANOSLEEP.SYNCS 0x989680 ;  /* 0x009896800000895d */ /* 0x010fea0003900000 */
[----:B------:R-:W4:Y:S02]  /*9960*/  @!P0 SYNCS.PHASECHK.TRANS64 P0, [R0+URZ+0x88], R4 ;  /* 0x00008804000085a7 */ /* 0x000f2400080010ff */
[----:B----4-:R-:W-:Y:S05]  /*9970*/  @!P0 BRA `(.L_x_141) ;  /* 0xfffffffc00f08947 */ /* 0x010fea000383ffff */
[----:B------:R-:W-:Y:S05]  /*9980*/  BRA `(.L_x_31) ;  /* 0xffffff8c00c87947 */ /* 0x000fea000383ffff */
.L_x_37:
[----:B-1----:R-:W-:-:S07]  /*9990*/  MOV R0, UR30 ;  /* 0x0000001e00007c02 */ /* 0x002fce0008000f00 */
.L_x_142:
[----:B-1----:R1:W2:Y:S02]  /*99a0*/  SYNCS.PHASECHK.TRANS64.TRYWAIT P0, [R0+URZ+0x150], R3 ;  /* 0x00015003000075a7 */ /* 0x0022a400080011ff */
[----:B--2---:R-:W-:Y:S05]  /*99b0*/  @!P0 NANOSLEEP.SYNCS 0x989680 ;  /* 0x009896800000895d */ /* 0x004fea0003900000 */
[----:B------:R-:W2:Y:S02]  /*99c0*/  @!P0 SYNCS.PHASECHK.TRANS64 P0, [R0+URZ+0x150], R3 ;  /* 0x00015003000085a7 */ /* 0x000ea400080010ff */
[----:B--2---:R-:W-:Y:S05]  /*99d0*/  @!P0 BRA `(.L_x_142) ;  /* 0xfffffffc00f08947 */ /* 0x004fea000383ffff */
[----:B------:R-:W-:Y:S05]  /*99e0*/  BRA `(.L_x_143) ;  /* 0xffffff9000b87947 */ /* 0x000fea000383ffff */
.L_x_41:
[----:B------:R-:W-:-:S07]  /*99f0*/  MOV R0, UR4 ;  /* 0x0000000400007c02 */ /* 0x000fce0008000f00 */
.L_x_144:
[----:B-1----:R1:W2:Y:S02]  /*9a00*/  SYNCS.PHASECHK.TRANS64.TRYWAIT P0, [R0+URZ], R2 ;  /* 0x00000002000075a7 */ /* 0x0022a400080011ff */
[----:B--2---:R-:W-:Y:S05]  /*9a10*/  @!P0 NANOSLEEP.SYNCS 0x989680 ;  /* 0x009896800000895d */ /* 0x004fea0003900000 */
[----:B------:R-:W2:Y:S02]  /*9a20*/  @!P0 SYNCS.PHASECHK.TRANS64 P0, [R0+URZ], R2 ;  /* 0x00000002000085a7 */ /* 0x000ea400080010ff */
[----:B--2---:R-:W-:Y:S05]  /*9a30*/  @!P0 BRA `(.L_x_144) ;  /* 0xfffffffc00f08947 */ /* 0x004fea000383ffff */
[----:B------:R-:W-:Y:S05]  /*9a40*/  BRA `(.L_x_145) ;  /* 0xffffff98004c7947 */ /* 0x000fea000383ffff */
.L_x_42:
[----:B------:R-:W-:-:S07]  /*9a50*/  MOV R0, UR5 ;  /* 0x0000000500007c02 */ /* 0x000fce0008000f00 */
.L_x_146:
[----:B-1----:R1:W2:Y:S02]  /*9a60*/  SYNCS.PHASECHK.TRANS64.TRYWAIT P0, [R0+URZ], R2 ;  /* 0x00000002000075a7 */ /* 0x0022a400080011ff */
[----:B--2---:R-:W-:Y:S05]  /*9a70*/  @!P0 NANOSLEEP.SYNCS 0x989680 ;  /* 0x009896800000895d */ /* 0x004fea0003900000 */
[----:B------:R-:W2:Y:S02]  /*9a80*/  @!P0 SYNCS.PHASECHK.TRANS64 P0, [R0+URZ], R2 ;  /* 0x00000002000085a7 */ /* 0x000ea400080010ff */
[----:B--2---:R-:W-:Y:S05]  /*9a90*/  @!P0 BRA `(.L_x_146) ;  /* 0xfffffffc00f08947 */ /* 0x004fea000383ffff */
[----:B------:R-:W-:Y:S05]  /*9aa0*/  BRA `(.L_x_147) ;  /* 0xffffff98005c7947 */ /* 0x000fea000383ffff */
.L_x_43:
[----:B------:R-:W-:-:S07]  /*9ab0*/  MOV R0, UR5 ;  /* 0x0000000500007c02 */ /* 0x000fce0008000f00 */
.L_x_148:
[----:B-1----:R1:W2:Y:S02]  /*9ac0*/  SYNCS.PHASECHK.TRANS64.TRYWAIT P0, [R0+URZ], R2 ;  /* 0x00000002000075a7 */ /* 0x0022a400080011ff */
[----:B--2---:R-:W-:Y:S05]  /*9ad0*/  @!P0 NANOSLEEP.SYNCS 0x989680 ;  /* 0x009896800000895d */ /* 0x004fea0003900000 */
[----:B------:R-:W2:Y:S02]  /*9ae0*/  @!P0 SYNCS.PHASECHK.TRANS64 P0, [R0+URZ], R2 ;  /* 0x00000002000085a7 */ /* 0x000ea400080010ff */
[----:B--2---:R-:W-:Y:S05]  /*9af0*/  @!P0 BRA `(.L_x_148) ;  /* 0xfffffffc00f08947 */ /* 0x004fea000383ffff */
[----:B------:R-:W-:Y:S05]  /*9b00*/  BRA `(.L_x_149) ;  /* 0xffffff98006c7947 */ /* 0x000fea000383ffff */
.L_x_44:
[----:B------:R-:W-:-:S07]  /*9b10*/  MOV R0, UR5 ;  /* 0x0000000500007c02 */ /* 0x000fce0008000f00 */
.L_x_150:
[----:B-1----:R1:W2:Y:S02]  /*9b20*/  SYNCS.PHASECHK.TRANS64.TRYWAIT P0, [R0+URZ], R2 ;  /* 0x00000002000075a7 */ /* 0x0022a400080011ff */
[----:B--2---:R-:W-:Y:S05]  /*9b30*/  @!P0 NANOSLEEP.SYNCS 0x989680 ;  /* 0x009896800000895d */ /* 0x004fea0003900000 */
[----:B------:R-:W2:Y:S02]  /*9b40*/  @!P0 SYNCS.PHASECHK.TRANS64 P0, [R0+URZ], R2 ;  /* 0x00000002000085a7 */ /* 0x000ea400080010ff */
[----:B--2---:R-:W-:Y:S05]  /*9b50*/  @!P0 BRA `(.L_x_150) ;  /* 0xfffffffc00f08947 */ /* 0x004fea000383ffff */
[----:B------:R-:W-:Y:S05]  /*9b60*/  BRA `(.L_x_151) ;  /* 0xffffff98007c7947 */ /* 0x000fea000383ffff */
.L_x_45:
[----:B------:R-:W-:-:S07]  /*9b70*/  MOV R0, UR5 ;  /* 0x0000000500007c02 */ /* 0x000fce0008000f00 */
.L_x_152:
[----:B-1----:R1:W2:Y:S02]  /*9b80*/  SYNCS.PHASECHK.TRANS64.TRYWAIT P0, [R0+URZ], R2 ;  /* 0x00000002000075a7 */ /* 0x0022a400080011ff */
[----:B--2---:R-:W-:Y:S05]  /*9b90*/  @!P0 NANOSLEEP.SYNCS 0x989680 ;  /* 0x009896800000895d */ /* 0x004fea0003900000 */
[----:B------:R-:W2:Y:S02]  /*9ba0*/  @!P0 SYNCS.PHASECHK.TRANS64 P0, [R0+URZ], R2 ;  /* 0x00000002000085a7 */ /* 0x000ea400080010ff */
[----:B--2---:R-:W-:Y:S05]  /*9bb0*/  @!P0 BRA `(.L_x_152) ;  /* 0xfffffffc00f08947 */ /* 0x004fea000383ffff */
[----:B------:R-:W-:Y:S05]  /*9bc0*/  BRA `(.L_x_153) ;  /* 0xffffff98008c7947 */ /* 0x000fea000383ffff */
.L_x_46:
[----:B------:R-:W-:-:S07]  /*9bd0*/  MOV R0, UR5 ;  /* 0x0000000500007c02 */ /* 0x000fce0008000f00 */
.L_x_154:
[----:B-1----:R1:W2:Y:S02]  /*9be0*/  SYNCS.PHASECHK.TRANS64.TRYWAIT P0, [R0+URZ], R2 ;  /* 0x00000002000075a7 */ /* 0x0022a400080011ff */
[----:B--2---:R-:W-:Y:S05]  /*9bf0*/  @!P0 NANOSLEEP.SYNCS 0x989680 ;  /* 0x009896800000895d */ /* 0x004fea0003900000 */
[----:B------:R-:W2:Y:S02]  /*9c00*/  @!P0 SYNCS.PHASECHK.TRANS64 P0, [R0+URZ], R2 ;  /* 0x00000002000085a7 */ /* 0x000ea400080010ff */
[----:B--2---:R-:W-:Y:S05]  /*9c10*/  @!P0 BRA `(.L_x_154) ;  /* 0xfffffffc00f08947 */ /* 0x004fea000383ffff */
[----:B------:R-:W-:Y:S05]  /*9c20*/  BRA `(.L_x_155) ;  /* 0xffffff98009c7947 */ /* 0x000fea000383ffff */
.L_x_47:
[----:B------:R-:W-:-:S07]  /*9c30*/  MOV R0, UR5 ;  /* 0x0000000500007c02 */ /* 0x000fce0008000f00 */
.L_x_156:
[----:B-1----:R1:W2:Y:S02]  /*9c40*/  SYNCS.PHASECHK.TRANS64.TRYWAIT P0, [R0+URZ], R2 ;  /* 0x00000002000075a7 */ /* 0x0022a400080011ff */
[----:B--2---:R-:W-:Y:S05]  /*9c50*/  @!P0 NANOSLEEP.SYNCS 0x989680 ;  /* 0x009896800000895d */ /* 0x004fea0003900000 */
[----:B------:R-:W2:Y:S02]  /*9c60*/  @!P0 SYNCS.PHASECHK.TRANS64 P0, [R0+URZ], R2 ;  /* 0x00000002000085a7 */ /* 0x000ea400080010ff */
[----:B--2---:R-:W-:Y:S05]  /*9c70*/  @!P0 BRA `(.L_x_156) ;  /* 0xfffffffc00f08947 */ /* 0x004fea000383ffff */
[----:B------:R-:W-:Y:S05]  /*9c80*/  BRA `(.L_x_157) ;  /* 0xffffff9800ac7947 */ /* 0x000fea000383ffff */
.L_x_48:
[----:B------:R-:W-:-:S07]  /*9c90*/  MOV R0, UR5 ;  /* 0x0000000500007c02 */ /* 0x000fce0008000f00 */
.L_x_158:
[----:B-1----:R1:W2:Y:S02]  /*9ca0*/  SYNCS.PHASECHK.TRANS64.TRYWAIT P0, [R0+URZ], R2 ;  /* 0x00000002000075a7 */ /* 0x0022a400080011ff */
[----:B--2---:R-:W-:Y:S05]  /*9cb0*/  @!P0 NANOSLEEP.SYNCS 0x989680 ;  /* 0x009896800000895d */ /* 0x004fea0003900000 */
[----:B------:R-:W2:Y:S02]  /*9cc0*/  @!P0 SYNCS.PHASECHK.TRANS64 P0, [R0+URZ], R2 ;  /* 0x00000002000085a7 */ /* 0x000ea400080010ff */
[----:B--2---:R-:W-:Y:S05]  /*9cd0*/  @!P0 BRA `(.L_x_158) ;  /* 0xfffffffc00f08947 */ /* 0x004fea000383ffff */
[----:B------:R-:W-:Y:S05]  /*9ce0*/  BRA `(.L_x_159) ;  /* 0xffffff9800bc7947 */ /* 0x000fea000383ffff */
.L_x_49:
[----:B------:R-:W-:-:S07]  /*9cf0*/  MOV R0, UR5 ;  /* 0x0000000500007c02 */ /* 0x000fce0008000f00 */
.L_x_160:
[----:B-1----:R1:W2:Y:S02]  /*9d00*/  SYNCS.PHASECHK.TRANS64.TRYWAIT P0, [R0+URZ], R2 ;  /* 0x00000002000075a7 */ /* 0x0022a400080011ff */
[----:B--2---:R-:W-:Y:S05]  /*9d10*/  @!P0 NANOSLEEP.SYNCS 0x989680 ;  /* 0x009896800000895d */ /* 0x004fea0003900000 */
[----:B------:R-:W2:Y:S02]  /*9d20*/  @!P0 SYNCS.PHASECHK.TRANS64 P0, [R0+URZ], R2 ;  /* 0x00000002000085a7 */ /* 0x000ea400080010ff */
[----:B--2---:R-:W-:Y:S05]  /*9d30*/  @!P0 BRA `(.L_x_160) ;  /* 0xfffffffc00f08947 */ /* 0x004fea000383ffff */
[----:B------:R-:W-:Y:S05]  /*9d40*/  BRA `(.L_x_161) ;  /* 0xffffff9800cc7947 */ /* 0x000fea000383ffff */
.L_x_50:
[----:B------:R-:W-:-:S07]  /*9d50*/  MOV R0, UR5 ;  /* 0x0000000500007c02 */ /* 0x000fce0008000f00 */
.L_x_162:
[----:B-1----:R1:W2:Y:S02]  /*9d60*/  SYNCS.PHASECHK.TRANS64.TRYWAIT P0, [R0+URZ], R2 ;  /* 0x00000002000075a7 */ /* 0x0022a400080011ff */
[----:B--2---:R-:W-:Y:S05]  /*9d70*/  @!P0 NANOSLEEP.SYNCS 0x989680 ;  /* 0x009896800000895d */ /* 0x004fea0003900000 */
[----:B------:R-:W2:Y:S02]  /*9d80*/  @!P0 SYNCS.PHASECHK.TRANS64 P0, [R0+URZ], R2 ;  /* 0x00000002000085a7 */ /* 0x000ea400080010ff */
[----:B--2---:R-:W-:Y:S05]  /*9d90*/  @!P0 BRA `(.L_x_162) ;  /* 0xfffffffc00f08947 */ /* 0x004fea000383ffff */
[----:B------:R-:W-:Y:S05]  /*9da0*/  BRA `(.L_x_163) ;  /* 0xffffff9800dc7947 */ /* 0x000fea000383ffff */
.L_x_51:
[----:B------:R-:W-:-:S07]  /*9db0*/  MOV R0, UR5 ;  /* 0x0000000500007c02 */ /* 0x000fce0008000f00 */
.L_x_164:
[----:B-1----:R1:W2:Y:S02]  /*9dc0*/  SYNCS.PHASECHK.TRANS64.TRYWAIT P0, [R0+URZ], R2 ;  /* 0x00000002000075a7 */ /* 0x0022a400080011ff */
[----:B--2---:R-:W-:Y:S05]  /*9dd0*/  @!P0 NANOSLEEP.SYNCS 0x989680 ;  /* 0x009896800000895d */ /* 0x004fea0003900000 */
[----:B------:R-:W2:Y:S02]  /*9de0*/  @!P0 SYNCS.PHASECHK.TRANS64 P0, [R0+URZ], R2 ;  /* 0x00000002000085a7 */ /* 0x000ea400080010ff */
[----:B--2---:R-:W-:Y:S05]  /*9df0*/  @!P0 BRA `(.L_x_164) ;  /* 0xfffffffc00f08947 */ /* 0x004fea000383ffff */
[----:B------:R-:W-:Y:S05]  /*9e00*/  BRA `(.L_x_165) ;  /* 0xffffff9800ec7947 */ /* 0x000fea000383ffff */
.L_x_52:
[----:B------:R-:W-:-:S07]  /*9e10*/  MOV R0, UR5 ;  /* 0x0000000500007c02 */ /* 0x000fce0008000f00 */
.L_x_166:
[----:B-1----:R1:W2:Y:S02]  /*9e20*/  SYNCS.PHASECHK.TRANS64.TRYWAIT P0, [R0+URZ], R2 ;  /* 0x00000002000075a7 */ /* 0x0022a400080011ff */
[----:B--2---:R-:W-:Y:S05]  /*9e30*/  @!P0 NANOSLEEP.SYNCS 0x989680 ;  /* 0x009896800000895d */ /* 0x004fea0003900000 */
[----:B------:R-:W2:Y:S02]  /*9e40*/  @!P0 SYNCS.PHASECHK.TRANS64 P0, [R0+URZ], R2 ;  /* 0x00000002000085a7 */ /* 0x000ea400080010ff */
[----:B--2---:R-:W-:Y:S05]  /*9e50*/  @!P0 BRA `(.L_x_166) ;  /* 0xfffffffc00f08947 */ /* 0x004fea000383ffff */
[----:B------:R-:W-:Y:S05]  /*9e60*/  BRA `(.L_x_167) ;  /* 0xffffff9800fc7947 */ /* 0x000fea000383ffff */
.L_x_53:
[----:B------:R-:W-:-:S07]  /*9e70*/  MOV R0, UR5 ;  /* 0x0000000500007c02 */ /* 0x000fce0008000f00 */
.L_x_168:
[----:B-1----:R1:W2:Y:S02]  /*9e80*/  SYNCS.PHASECHK.TRANS64.TRYWAIT P0, [R0+URZ], R2 ;  /* 0x00000002000075a7 */ /* 0x0022a400080011ff */
[----:B--2---:R-:W-:Y:S05]  /*9e90*/  @!P0 NANOSLEEP.SYNCS 0x989680 ;  /* 0x009896800000895d */ /* 0x004fea0003900000 */
[----:B------:R-:W2:Y:S02]  /*9ea0*/  @!P0 SYNCS.PHASECHK.TRANS64 P0, [R0+URZ], R2 ;  /* 0x00000002000085a7 */ /* 0x000ea400080010ff */
[----:B--2---:R-:W-:Y:S05]  /*9eb0*/  @!P0 BRA `(.L_x_168) ;  /* 0xfffffffc00f08947 */ /* 0x004fea000383ffff */
[----:B------:R-:W-:Y:S05]  /*9ec0*/  BRA `(.L_x_169) ;  /* 0xffffff9c000c7947 */ /* 0x000fea000383ffff */
.L_x_54:
[----:B------:R-:W-:-:S07]  /*9ed0*/  MOV R0, UR5 ;  /* 0x0000000500007c02 */ /* 0x000fce0008000f00 */
.L_x_170:
[----:B-1----:R1:W2:Y:S02]  /*9ee0*/  SYNCS.PHASECHK.TRANS64.TRYWAIT P0, [R0+URZ], R2 ;  /* 0x00000002000075a7 */ /* 0x0022a400080011ff */
[----:B--2---:R-:W-:Y:S05]  /*9ef0*/  @!P0 NANOSLEEP.SYNCS 0x989680 ;  /* 0x009896800000895d */ /* 0x004fea0003900000 */
[----:B------:R-:W2:Y:S02]  /*9f00*/  @!P0 SYNCS.PHASECHK.TRANS64 P0, [R0+URZ], R2 ;  /* 0x00000002000085a7 */ /* 0x000ea400080010ff */
[----:B--2---:R-:W-:Y:S05]  /*9f10*/  @!P0 BRA `(.L_x_170) ;  /* 0xfffffffc00f08947 */ /* 0x004fea000383ffff */
[----:B------:R-:W-:Y:S05]  /*9f20*/  BRA `(.L_x_171) ;  /* 0xffffff9c001c7947 */ /* 0x000fea000383ffff */
.L_x_55:
[----:B------:R-:W-:-:S07]  /*9f30*/  MOV R0, UR5 ;  /* 0x0000000500007c02 */ /* 0x000fce0008000f00 */
.L_x_172:
[----:B-1----:R1:W2:Y:S02]  /*9f40*/  SYNCS.PHASECHK.TRANS64.TRYWAIT P0, [R0+URZ], R2 ;  /* 0x00000002000075a7 */ /* 0x0022a400080011ff */
[----:B--2---:R-:W-:Y:S05]  /*9f50*/  @!P0 NANOSLEEP.SYNCS 0x989680 ;  /* 0x009896800000895d */ /* 0x004fea0003900000 */
[----:B------:R-:W2:Y:S02]  /*9f60*/  @!P0 SYNCS.PHASECHK.TRANS64 P0, [R0+URZ], R2 ;  /* 0x00000002000085a7 */ /* 0x000ea400080010ff */
[----:B--2---:R-:W-:Y:S05]  /*9f70*/  @!P0 BRA `(.L_x_172) ;  /* 0xfffffffc00f08947 */ /* 0x004fea000383ffff */
[----:B------:R-:W-:Y:S05]  /*9f80*/  BRA `(.L_x_173) ;  /* 0xffffff9c002c7947 */ /* 0x000fea000383ffff */
.L_x_56:
[----:B------:R-:W-:-:S07]  /*9f90*/  MOV R0, UR5 ;  /* 0x0000000500007c02 */ /* 0x000fce0008000f00 */
.L_x_174:
[----:B-1----:R1:W2:Y:S02]  /*9fa0*/  SYNCS.PHASECHK.TRANS64.TRYWAIT P0, [R0+URZ], R2 ;  /* 0x00000002000075a7 */ /* 0x0022a400080011ff */
[----:B--2---:R-:W-:Y:S05]  /*9fb0*/  @!P0 NANOSLEEP.SYNCS 0x989680 ;  /* 0x009896800000895d */ /* 0x004fea0003900000 */
[----:B------:R-:W2:Y:S02]  /*9fc0*/  @!P0 SYNCS.PHASECHK.TRANS64 P0, [R0+URZ], R2 ;  /* 0x00000002000085a7 */ /* 0x000ea400080010ff */
[----:B--2---:R-:W-:Y:S05]  /*9fd0*/  @!P0 BRA `(.L_x_174) ;  /* 0xfffffffc00f08947 */ /* 0x004fea000383ffff */
[----:B------:R-:W-:Y:S05]  /*9fe0*/  BRA `(.L_x_175) ;  /* 0xffffff9c003c7947 */ /* 0x000fea000383ffff */
.L_x_59:
[----:B------:R-:W-:-:S07]  /*9ff0*/  MOV R4, UR4 ;  /* 0x0000000400047c02 */ /* 0x000fce0008000f00 */
.L_x_176:
[----:B--2---:R2:W3:Y:S02]  /*a000*/  SYNCS.PHASECHK.TRANS64.TRYWAIT P1, [R4+URZ+0x158], R6 ;  /* 0x00015806040075a7 */ /* 0x0044e400080211ff */
[----:B---3--:R-:W-:Y:S05]  /*a010*/  @!P1 NANOSLEEP.SYNCS 0x989680 ;  /* 0x009896800000995d */ /* 0x008fea0003900000 */
[----:B------:R-:W3:Y:S02]  /*a020*/  @!P1 SYNCS.PHASECHK.TRANS64 P1, [R4+URZ+0x158], R6 ;  /* 0x00015806040095a7 */ /* 0x000ee400080210ff */
[----:B---3--:R-:W-:Y:S05]  /*a030*/  @!P1 BRA `(.L_x_176) ;  /* 0xfffffffc00f09947 */ /* 0x008fea000383ffff */
[----:B------:R-:W-:Y:S05]  /*a040*/  BRA `(.L_x_177) ;  /* 0xffffff9c00ac7947 */ /* 0x000fea000383ffff */
.L_x_60:
[----:B--2---:R-:W-:-:S07]  /*a050*/  MOV R4, UR4 ;  /* 0x0000000400047c02 */ /* 0x004fce0008000f00 */
.L_x_178:
[----:B--2---:R2:W3:Y:S02]  /*a060*/  SYNCS.PHASECHK.TRANS64.TRYWAIT P1, [R4+URZ+0x150], R5 ;  /* 0x00015005040075a7 */ /* 0x0044e400080211ff */
[----:B---3--:R-:W-:Y:S05]  /*a070*/  @!P1 NANOSLEEP.SYNCS 0x989680 ;  /* 0x009896800000995d */ /* 0x008fea0003900000 */
[----:B------:R-:W3:Y:S02]  /*a080*/  @!P1 SYNCS.PHASECHK.TRANS64 P1, [R4+URZ+0x150], R5 ;  /* 0x00015005040095a7 */ /* 0x000ee400080210ff */
[----:B---3--:R-:W-:Y:S05]  /*a090*/  @!P1 BRA `(.L_x_178) ;  /* 0xfffffffc00f09947 */ /* 0x008fea000383ffff */
[----:B------:R-:W-:Y:S05]  /*a0a0*/  BRA `(.L_x_179) ;  /* 0xffffff9c00b47947 */ /* 0x000fea000383ffff */
.L_x_70:
[----:B--2---:R-:W-:-:S04]  /*a0b0*/  MOV R5, UR5 ;  /* 0x0000000500057c02 */ /* 0x004fc80008000f00 */
[----:B------:R2:W3:Y:S03]  /*a0c0*/  SYNCS.PHASECHK.TRANS64.TRYWAIT P0, [R5+URZ+0x8], R6 ;  /* 0x00000806050075a7 */ /* 0x0004e600080011ff */
[----:B---3--:R-:W-:Y:S05]  /*a0d0*/  @!P0 NANOSLEEP.SYNCS 0x989680 ;  /* 0x009896800000895d */ /* 0x008fea0003900000 */
[----:B------:R-:W3:Y:S02]  /*a0e0*/  @!P0 SYNCS.PHASECHK.TRANS64 P0, [R5+URZ+0x8], R6 ;  /* 0x00000806050085a7 */ /* 0x000ee400080010ff */
[----:B---3--:R-:W-:Y:S05]  /*a0f0*/  @!P0 BRA `(.L_x_70) ;  /* 0xfffffffc00ec8947 */ /* 0x008fea000383ffff */
[----:B------:R-:W-:Y:S05]  /*a100*/  BRA `(.L_x_69) ;  /* 0xffffffa000807947 */ /* 0x000fea000383ffff */
.L_x_72:
[----:B------:R-:W-:Y:S01]  /*a110*/  BSSY B0, `(.L_x_180) ;  /* 0x0000006000007945 */ /* 0x000fe20003800000 */
[----:B------:R-:W-:-:S07]  /*a120*/  MOV R15, 0xffffffff ;  /* 0xffffffff000f7802 */ /* 0x000fce0000000f00 */
[----:B-12--5:R-:W-:Y:S05]  /*a130*/  WARPSYNC.COLLECTIVE R15, `(.L_x_181) ;  /* 0x000000000f0c7348 */ /* 0x026fea0003c00000 */
[----:B------:R-:W-:Y:S02]  /*a140*/  ELECT P6, UR79, PT ;  /* 0x00000000004f782f */ /* 0x000fe400038c0000 */
[----:B------:R-:W-:Y:S01]  /*a150*/  MOV R14, UR79 ;  /* 0x0000004f000e7c02 */ /* 0x000fe20008000f00 */
[----:B-12--5:R-:W-:Y:S10]  /*a160*/  ENDCOLLECTIVE ;  /* 0x000000000000791b */ /* 0x026ff40003800000 */
.L_x_181:
[----:B------:R-:W-:Y:S05]  /*a170*/  BSYNC B0 ;  /* 0x0000000000007941 */ /* 0x000fea0003800000 */
.L_x_180:
[----:B------:R-:W-:Y:S05]  /*a180*/  BRA `(.L_x_182) ;  /* 0xffffffa000b07947 */ /* 0x000fea000383ffff */
.L_x_74:
[----:B--2---:R-:W-:-:S04]  /*a190*/  MOV R3, UR5 ;  /* 0x0000000500037c02 */ /* 0x004fc80008000f00 */
[----:B------:R2:W3:Y:S03]  /*a1a0*/  SYNCS.PHASECHK.TRANS64.TRYWAIT P0, [R3+URZ+0x8], R4 ;  /* 0x00000804030075a7 */ /* 0x0004e600080011ff */
[----:B---3--:R-:W-:Y:S05]  /*a1b0*/  @!P0 NANOSLEEP.SYNCS 0x989680 ;  /* 0x009896800000895d */ /* 0x008fea0003900000 */
[----:B------:R-:W3:Y:S02]  /*a1c0*/  @!P0 SYNCS.PHASECHK.TRANS64 P0, [R3+URZ+0x8], R4 ;  /* 0x00000804030085a7 */ /* 0x000ee400080010ff */
[----:B---3--:R-:W-:Y:S05]  /*a1d0*/  @!P0 BRA `(.L_x_74) ;  /* 0xfffffffc00ec8947 */ /* 0x008fea000383ffff */
[----:B------:R-:W-:Y:S05]  /*a1e0*/  BRA `(.L_x_73) ;  /* 0xffffffa000b47947 */ /* 0x000fea000383ffff */
.L_x_75:
[----:B------:R-:W-:-:S07]  /*a1f0*/  MOV R4, UR21 ;  /* 0x0000001500047c02 */ /* 0x000fce0008000f00 */
.L_x_183:
[----:B-1----:R1:W2:Y:S02]  /*a200*/  SYNCS.PHASECHK.TRANS64.TRYWAIT P0, [R4+URZ+0x150], R5 ;  /* 0x00015005040075a7 */ /* 0x0022a400080011ff */
[----:B--2---:R-:W-:Y:S05]  /*a210*/  @!P0 NANOSLEEP.SYNCS 0x989680 ;  /* 0x009896800000895d */ /* 0x004fea0003900000 */
[----:B------:R-:W2:Y:S02]  /*a220*/  @!P0 SYNCS.PHASECHK.TRANS64 P0, [R4+URZ+0x150], R5 ;  /* 0x00015005040085a7 */ /* 0x000ea400080010ff */
[----:B--2---:R-:W-:Y:S05]  /*a230*/  @!P0 BRA `(.L_x_183) ;  /* 0xfffffffc00f08947 */ /* 0x004fea000383ffff */
[----:B------:R-:W-:Y:S05]  /*a240*/  BRA `(.L_x_184) ;  /* 0xffffffa400a07947 */ /* 0x000fea000383ffff */
.L_x_77:
[----:B------:R-:W-:-:S07]  /*a250*/  MOV R4, UR26 ;  /* 0x0000001a00047c02 */ /* 0x000fce0008000f00 */
.L_x_185:
[----:B-1----:R1:W2:Y:S02]  /*a260*/  SYNCS.PHASECHK.TRANS64.TRYWAIT P0, [R4+URZ+0x170], R5 ;  /* 0x00017005040075a7 */ /* 0x0022a400080011ff */
[----:B--2---:R-:W-:Y:S05]  /*a270*/  @!P0 NANOSLEEP.SYNCS 0x989680 ;  /* 0x009896800000895d */ /* 0x004fea0003900000 */
[----:B------:R-:W2:Y:S02]  /*a280*/  @!P0 SYNCS.PHASECHK.TRANS64 P0, [R4+URZ+0x170], R5 ;  /* 0x00017005040085a7 */ /* 0x000ea400080010ff */
[----:B--2---:R-:W-:Y:S05]  /*a290*/  @!P0 BRA `(.L_x_185) ;  /* 0xfffffffc00f08947 */ /* 0x004fea000383ffff */
[----:B------:R-:W-:Y:S05]  /*a2a0*/  BRA `(.L_x_76) ;  /* 0xffffffa400c07947 */ /* 0x000fea000383ffff */
.L_x_81:
[----:B-1----:R-:W-:Y:S07]  /*a2b0*/  MOV R4, UR17 ;  /* 0x0000001100047c02 */ /* 0x002fee0008000f00 */
.L_x_186:
[----:B-1----:R1:W2:Y:S02]  /*a2c0*/  SYNCS.PHASECHK.TRANS64.TRYWAIT P0, [R4+URZ], R6 ;  /* 0x00000006040075a7 */ /* 0x0022a400080011ff */
[----:B--2---:R-:W-:Y:S05]  /*a2d0*/  @!P0 NANOSLEEP.SYNCS 0x989680 ;  /* 0x009896800000895d */ /* 0x004fea0003900000 */
[----:B------:R-:W2:Y:S02]  /*a2e0*/  @!P0 SYNCS.PHASECHK.TRANS64 P0, [R4+URZ], R6 ;  /* 0x00000006040085a7 */ /* 0x000ea400080010ff */
[----:B--2---:R-:W-:Y:S05]  /*a2f0*/  @!P0 BRA `(.L_x_186) ;  /* 0xfffffffc00f08947 */ /* 0x004fea000383ffff */
[----:B------:R-:W-:Y:S05]  /*a300*/  BRA `(.L_x_80) ;  /* 0xffffffa400f87947 */ /* 0x000fea000383ffff */
.L_x_85:
[----:B--2---:R-:W-:-:S07]  /*a310*/  MOV R0, UR4 ;  /* 0x0000000400007c02 */ /* 0x004fce0008000f00 */
.L_x_187:
[----:B--2---:R2:W3:Y:S02]  /*a320*/  SYNCS.PHASECHK.TRANS64.TRYWAIT P0, [R0+URZ], R2 ;  /* 0x00000002000075a7 */ /* 0x0044e400080011ff */
[----:B---3--:R-:W-:Y:S05]  /*a330*/  @!P0 NANOSLEEP.SYNCS 0x989680 ;  /* 0x009896800000895d */ /* 0x008fea0003900000 */
[----:B------:R-:W3:Y:S02]  /*a340*/  @!P0 SYNCS.PHASECHK.TRANS64 P0, [R0+URZ], R2 ;  /* 0x00000002000085a7 */ /* 0x000ee400080010ff */
[----:B---3--:R-:W-:Y:S05]  /*a350*/  @!P0 BRA `(.L_x_187) ;  /* 0xfffffffc00f08947 */ /* 0x008fea000383ffff */
[----:B------:R-:W-:Y:S05]  /*a360*/  BRA `(.L_x_188) ;  /* 0xffffffa800f47947 */ /* 0x000fea000383ffff */
.L_x_88:
[----:B------:R-:W-:-:S07]  /*a370*/  MOV R0, UR21 ;  /* 0x0000001500007c02 */ /* 0x000fce0008000f00 */
.L_x_189:
[----:B--2---:R2:W3:Y:S02]  /*a380*/  SYNCS.PHASECHK.TRANS64.TRYWAIT P1, [R0+URZ+0x180], R2 ;  /* 0x00018002000075a7 */ /* 0x0044e400080211ff */
[----:B---3--:R-:W-:Y:S05]  /*a390*/  @!P1 NANOSLEEP.SYNCS 0x989680 ;  /* 0x009896800000995d */ /* 0x008fea0003900000 */
[----:B------:R-:W3:Y:S02]  /*a3a0*/  @!P1 SYNCS.PHASECHK.TRANS64 P1, [R0+URZ+0x180], R2 ;  /* 0x00018002000095a7 */ /* 0x000ee400080210ff */
[----:B---3--:R-:W-:Y:S05]  /*a3b0*/  @!P1 BRA `(.L_x_189) ;  /* 0xfffffffc00f09947 */ /* 0x008fea000383ffff */
[----:B------:R-:W-:Y:S05]  /*a3c0*/  BRA `(.L_x_190) ;  /* 0xffffffac00407947 */ /* 0x000fea000383ffff */
.L_x_93:
[----:B------:R-:W-:Y:S07]  /*a3d0*/  MOV R0, UR27 ;  /* 0x0000001b00007c02 */ /* 0x000fee0008000f00 */
.L_x_191:
[----:B-1----:R1:W2:Y:S02]  /*a3e0*/  SYNCS.PHASECHK.TRANS64.TRYWAIT P0, [R0+URZ+0x150], R3 ;  /* 0x00015003000075a7 */ /* 0x0022a400080011ff */
[----:B--2---:R-:W-:Y:S05]  /*a3f0*/  @!P0 NANOSLEEP.SYNCS 0x989680 ;  /* 0x009896800000895d */ /* 0x004fea0003900000 */
[----:B------:R-:W2:Y:S02]  /*a400*/  @!P0 SYNCS.PHASECHK.TRANS64 P0, [R0+URZ+0x150], R3 ;  /* 0x00015003000085a7 */ /* 0x000ea400080010ff */
[----:B--2---:R-:W-:Y:S05]  /*a410*/  @!P0 BRA `(.L_x_191) ;  /* 0xfffffffc00f08947 */ /* 0x004fea000383ffff */
[----:B------:R-:W-:Y:S05]  /*a420*/  BRA `(.L_x_192) ;  /* 0xffffffb400087947 */ /* 0x000fea000383ffff */
.L_x_96:
[----:B------:R-:W-:Y:S07]  /*a430*/  MOV R3, UR27 ;  /* 0x0000001b00037c02 */ /* 0x000fee0008000f00 */
.L_x_193:
[----:B-1----:R1:W2:Y:S02]  /*a440*/  SYNCS.PHASECHK.TRANS64.TRYWAIT P1, [R3+URZ+0x148], R8 ;  /* 0x00014808030075a7 */ /* 0x0022a400080211ff */
[----:B--2---:R-:W-:Y:S05]  /*a450*/  @!P1 NANOSLEEP.SYNCS 0x989680 ;  /* 0x009896800000995d */ /* 0x004fea0003900000 */
[----:B------:R-:W2:Y:S02]  /*a460*/  @!P1 SYNCS.PHASECHK.TRANS64 P1, [R3+URZ+0x148], R8 ;  /* 0x00014808030095a7 */ /* 0x000ea400080210ff */
[----:B--2---:R-:W-:Y:S05]  /*a470*/  @!P1 BRA `(.L_x_193) ;  /* 0xfffffffc00f09947 */ /* 0x004fea000383ffff */
[----:B------:R-:W-:Y:S05]  /*a480*/  BRA `(.L_x_95) ;  /* 0xffffffb800647947 */ /* 0x000fea000383ffff */
.L_x_99:
[----:B------:R-:W-:Y:S07]  /*a490*/  MOV R0, UR4 ;  /* 0x0000000400007c02 */ /* 0x000fee0008000f00 */
.L_x_194:
[----:B-1----:R1:W2:Y:S02]  /*a4a0*/  SYNCS.PHASECHK.TRANS64.TRYWAIT P1, [R0+URZ+0x128], R3 ;  /* 0x00012803000075a7 */ /* 0x0022a400080211ff */
[----:B--2---:R-:W-:Y:S05]  /*a4b0*/  @!P1 NANOSLEEP.SYNCS 0x989680 ;  /* 0x009896800000995d */ /* 0x004fea0003900000 */
[----:B------:R-:W2:Y:S02]  /*a4c0*/  @!P1 SYNCS.PHASECHK.TRANS64 P1, [R0+URZ+0x128], R3 ;  /* 0x00012803000095a7 */ /* 0x000ea400080210ff */
[----:B--2---:R-:W-:Y:S05]  /*a4d0*/  @!P1 BRA `(.L_x_194) ;  /* 0xfffffffc00f09947 */ /* 0x004fea000383ffff */
[----:B------:R-:W-:Y:S05]  /*a4e0*/  BRA `(.L_x_195) ;  /* 0xffffffbc00d47947 */ /* 0x000fea000383ffff */
.L_x_100:
[----:B------:R-:W-:Y:S07]  /*a4f0*/  MOV R0, UR6 ;  /* 0x0000000600007c02 */ /* 0x000fee0008000f00 */
.L_x_196:
[----:B-1----:R1:W2:Y:S02]  /*a500*/  SYNCS.PHASECHK.TRANS64.TRYWAIT P0, [R0+URZ+0x128], R3 ;  /* 0x00012803000075a7 */ /* 0x0022a400080011ff */
[----:B--2---:R-:W-:Y:S05]  /*a510*/  @!P0 NANOSLEEP.SYNCS 0x989680 ;  /* 0x009896800000895d */ /* 0x004fea0003900000 */
[----:B------:R-:W2:Y:S02]  /*a520*/  @!P0 SYNCS.PHASECHK.TRANS64 P0, [R0+URZ+0x128], R3 ;  /* 0x00012803000085a7 */ /* 0x000ea400080010ff */
[----:B--2---:R-:W-:Y:S05]  /*a530*/  @!P0 BRA `(.L_x_196) ;  /* 0xfffffffc00f08947 */ /* 0x004fea000383ffff */
[----:B------:R-:W-:Y:S05]  /*a540*/  BRA `(.L_x_197) ;  /* 0xffffffc000607947 */ /* 0x000fea000383ffff */
.L_x_102:
[----:B------:R-:W-:-:S07]  /*a550*/  MOV R0, UR4 ;  /* 0x0000000400007c02 */ /* 0x000fce0008000f00 */
.L_x_198:
[----:B-1----:R1:W2:Y:S02]  /*a560*/  SYNCS.PHASECHK.TRANS64.TRYWAIT P0, [R0+URZ], R2 ;  /* 0x00000002000075a7 */ /* 0x0022a400080011ff */
[----:B--2---:R-:W-:Y:S05]  /*a570*/  @!P0 NANOSLEEP.SYNCS 0x989680 ;  /* 0x009896800000895d */ /* 0x004fea0003900000 */
[----:B------:R-:W2:Y:S02]  /*a580*/  @!P0 SYNCS.PHASECHK.TRANS64 P0, [R0+URZ], R2 ;  /* 0x00000002000085a7 */ /* 0x000ea400080010ff */
[----:B--2---:R-:W-:Y:S05]  /*a590*/  @!P0 BRA `(.L_x_198) ;  /* 0xfffffffc00f08947 */ /* 0x004fea000383ffff */
[----:B------:R-:W-:Y:S05]  /*a5a0*/  BRA `(.L_x_199) ;  /* 0xffffffc400087947 */ /* 0x000fea000383ffff */
.L_x_103:
[----:B------:R-:W-:-:S07]  /*a5b0*/  MOV R0, UR5 ;  /* 0x0000000500007c02 */ /* 0x000fce0008000f00 */
.L_x_200:
[----:B-1----:R1:W2:Y:S02]  /*a5c0*/  SYNCS.PHASECHK.TRANS64.TRYWAIT P0, [R0+URZ], R2 ;  /* 0x00000002000075a7 */ /* 0x0022a400080011ff */
[----:B--2---:R-:W-:Y:S05]  /*a5d0*/  @!P0 NANOSLEEP.SYNCS 0x989680 ;  /* 0x009896800000895d */ /* 0x004fea0003900000 */
[----:B------:R-:W2:Y:S02]  /*a5e0*/  @!P0 SYNCS.PHASECHK.TRANS64 P0, [R0+URZ], R2 ;  /* 0x00000002000085a7 */ /* 0x000ea400080010ff */
[----:B--2---:R-:W-:Y:S05]  /*a5f0*/  @!P0 BRA `(.L_x_200) ;  /* 0xfffffffc00f08947 */ /* 0x004fea000383ffff */
[----:B------:R-:W-:Y:S05]  /*a600*/  BRA `(.L_x_201) ;  /* 0xffffffc400147947 */ /* 0x000fea000383ffff */
.L_x_105:
[----:B------:R-:W-:Y:S07]  /*a610*/  MOV R0, UR52 ;  /* 0x0000003400007c02 */ /* 0x000fee0008000f00 */
.L_x_202:
[----:B-1----:R1:W2:Y:S02]  /*a620*/  SYNCS.PHASECHK.TRANS64.TRYWAIT P0, [R0+URZ+0x150], R2 ;  /* 0x00015002000075a7 */ /* 0x0022a400080011ff */
[----:B--2---:R-:W-:Y:S05]  /*a630*/  @!P0 NANOSLEEP.SYNCS 0x989680 ;  /* 0x009896800000895d */ /* 0x004fea0003900000 */
[----:B------:R-:W2:Y:S02]  /*a640*/  @!P0 SYNCS.PHASECHK.TRANS64 P0, [R0+URZ+0x150], R2 ;  /* 0x00015002000085a7 */ /* 0x000ea400080010ff */
[----:B--2---:R-:W-:Y:S05]  /*a650*/  @!P0 BRA `(.L_x_202) ;  /* 0xfffffffc00f08947 */ /* 0x004fea000383ffff */
[----:B------:R-:W-:Y:S05]  /*a660*/  BRA `(.L_x_203) ;  /* 0xffffffc800087947 */ /* 0x000fea000383ffff */
.L_x_115:
[----:B-1----:R1:W3:Y:S02]  /*a670*/  SYNCS.PHASECHK.TRANS64.TRYWAIT P1, [R0+URZ+0x110], R2 ;  /* 0x00011002000075a7 */ /* 0x0022e400080211ff */
[----:B---3--:R-:W-:Y:S05]  /*a680*/  @!P1 NANOSLEEP.SYNCS 0x989680 ;  /* 0x009896800000995d */ /* 0x008fea0003900000 */
[----:B------:R-:W3:Y:S02]  /*a690*/  @!P1 SYNCS.PHASECHK.TRANS64 P1, [R0+URZ+0x110], R2 ;  /* 0x00011002000095a7 */ /* 0x000ee400080210ff */
[----:B---3--:R-:W-:Y:S05]  /*a6a0*/  @!P1 BRA `(.L_x_115) ;  /* 0xfffffffc00f09947 */ /* 0x008fea000383ffff */
[----:B------:R-:W-:Y:S05]  /*a6b0*/  BRA `(.L_x_114) ;  /* 0xffffffdc001c7947 */ /* 0x000fea000383ffff */
.L_x_117:
[----:B-1----:R1:W4:Y:S02]  /*a6c0*/  SYNCS.PHASECHK.TRANS64.TRYWAIT P0, [R58+URZ+0x160], R3 ;  /* 0x000160033a0075a7 */ /* 0x00232400080011ff */
[----:B----4-:R-:W-:Y:S05]  /*a6d0*/  @!P0 NANOSLEEP.SYNCS 0x989680 ;  /* 0x009896800000895d */ /* 0x010fea0003900000 */
[----:B------:R-:W4:Y:S02]  /*a6e0*/  @!P0 SYNCS.PHASECHK.TRANS64 P0, [R58+URZ+0x160], R3 ;  /* 0x000160033a0085a7 */ /* 0x000f2400080010ff */
[----:B----4-:R-:W-:Y:S05]  /*a6f0*/  @!P0 BRA `(.L_x_117) ;  /* 0xfffffffc00f08947 */ /* 0x010fea000383ffff */
[----:B------:R-:W-:Y:S05]  /*a700*/  BRA `(.L_x_116) ;  /* 0xffffffdc004c7947 */ /* 0x000fea000383ffff */
.L_x_128:
[----:B-1----:R1:W2:Y:S02]  /*a710*/  SYNCS.PHASECHK.TRANS64.TRYWAIT P0, [R3+URZ+0x110], R27 ;  /* 0x0001101b030075a7 */ /* 0x0022a400080011ff */
[----:B--2---:R-:W-:Y:S05]  /*a720*/  @!P0 NANOSLEEP.SYNCS 0x989680 ;  /* 0x009896800000895d */ /* 0x004fea0003900000 */
[----:B------:R-:W2:Y:S02]  /*a730*/  @!P0 SYNCS.PHASECHK.TRANS64 P0, [R3+URZ+0x110], R27 ;  /* 0x0001101b030085a7 */ /* 0x000ea400080010ff */
[----:B--2---:R-:W-:Y:S05]  /*a740*/  @!P0 BRA `(.L_x_128) ;  /* 0xfffffffc00f08947 */ /* 0x004fea000383ffff */
[----:B------:R-:W-:Y:S05]  /*a750*/  BRA `(.L_x_127) ;  /* 0xffffffe400747947 */ /* 0x000fea000383ffff */
        .weak           $__internal_0_$__cuda_sm10x_tcgen05_guardrail_trap_col_being_dealloced_not_returned_by_alloc
        .type           $__internal_0_$__cuda_sm10x_tcgen05_guardrail_trap_col_being_dealloced_not_returned_by_alloc,@function
        .size           $__internal_0_$__cuda_sm10x_tcgen05_guardrail_trap_col_being_dealloced_not_returned_by_alloc,($__internal_1_$__cuda_sm10x_tcgen05_guardrail_trap_phase_invalid_during_alloc - $__internal_0_$__cuda_sm10x_tcgen05_guardrail_trap_col_being_dealloced_not_returned_by_alloc)
$__internal_0_$__cuda_sm10x_tcgen05_guardrail_trap_col_being_dealloced_not_returned_by_alloc:
[----:B------:R-:W-:Y:S05]  /*a760*/  BPT.TRAP 0x1 ;  /* 0x000000040000795c */ /* 0x000fea0000300000 */
[----:B------:R-:W-:-:S04]  /*a770*/  HFMA2 R3, -RZ, RZ, 0, 0 ;  /* 0x00000000ff037431 */ /* 0x000fc800000001ff */
[----:B------:R-:W-:Y:S05]  /*a780*/  RET.REL.NODEC R2 `(_ZN7cutlass13device_kernelINS_4conv6kernel13ConvUniversalINS1_16ConvProblemShapeILNS1_8OperatorE2ELi3EEENS1_10collective14CollectiveConvINS1_47MainloopSm100TmaUmmaWarpSpecializedImplicitGemmILS5_2ELi17ELi3ELi1ELi2EN4cute5tupleIJNSA_1CILi2EEENSC_ILi1EEESE_EEEEENSB_IJNSC_ILi128EEENSB_IJNSC_ILi64EEEEEESJ_EEENS_6half_tESL_NSA_8TiledMMAINSA_8MMA_AtomIJNSA_26SM100_MMA_F16BF16_2x1SM_SSISL_SL_fLi128ELi64ELNSA_4UMMA5MajorE1ELSQ_1ELNSP_7ScaleInE0ELSR_0EEEEEENSA_6LayoutINSB_IJSE_SE_SE_EEENSB_IJNSC_ILi0EEESW_SW_EEEEENSB_IJNSA_10UnderscoreESZ_SZ_EEEEENS7_6detail27Sm100ImplicitGemmTileTraitsINSA_18SM100_TMA_2SM_LOADENSA_14ComposedLayoutINSA_7SwizzleILi3ELi4ELi3EEENSA_18smem_ptr_flag_bitsILi16EEENSU_INSB_IJSI_NSC_ILi8EEEEEENSB_IJSE_SI_EEEEEEEvEENS13_INSA_25SM100_TMA_2SM_LOAD_IM2COLENS15_INS16_ILi2ELi4ELi3EEES19_NSU_INSB_IJNSC_ILi32EEES1A_EEENSB_IJSE_S1I_EEEEEEEvEEEENS_8epilogue10collective18CollectiveEpilogueINS1P_23Sm100TmaWarpSpecializedILi3ELi2ELi16ELb1ELb0EEEJNSB_IJSI_SJ_SJ_EEENSB_IJNSU_ISI_SE_EENSU_INSB_IJNSC_ILi16EEESD_EEES1K_EEEEESL_NSB_IJlNSB_IJSE_lllEEESW_EEESL_S21_NS1P_6fusion15FusionCallbacksIS1T_NS22_17LinearCombinationISL_fSL_fLNS_15FloatRoundStyleE2EEES1U_S1Z_JEEENSA_5SM1004TMEM4LOAD26SM100_TMEM_LOAD_32dp32b16xENSA_13SM90_TMA_LOADENS15_INS16_ILi1ELi4ELi3EEES19_NSU_INSB_IJS1A_S1W_EEENSB_IJS1W_SE_EEEEEEENSA_39AutoVectorizingCopyWithAssumedAlignmentILi128EEENSA_14SM90_TMA_STOREES2H_S2J_S2J_EEEvvEEEEvNT_6ParamsE) ;  /* 0xffffff58021c7950 */ /* 0x000fea0003c3ffff */
        .weak           $__internal_1_$__cuda_sm10x_tcgen05_guardrail_trap_phase_invalid_during_alloc
        .type           $__internal_1_$__cuda_sm10x_tcgen05_guardrail_trap_phase_invalid_during_alloc,@function
        .size           $__internal_1_$__cuda_sm10x_tcgen05_guardrail_trap_phase_invalid_during_alloc,($__internal_2_$__cuda_sm10x_tcgen05_guardrail_trap_unallocated_columns_being_dealloced - $__internal_1_$__cuda_sm10x_tcgen05_guardrail_trap_phase_invalid_during_alloc)
$__internal_1_$__cuda_sm10x_tcgen05_guardrail_trap_phase_invalid_during_alloc:
[----:B------:R-:W-:Y:S05]  /*a790*/  BPT.TRAP 0x1 ;  /* 0x000000040000795c */ /* 0x000fea0000300000 */
[----:B------:R-:W-:-:S04]  /*a7a0*/  MOV R5, 0x0 ;  /* 0x0000000000057802 */ /* 0x000fc80000000f00 */
[----:B------:R-:W-:Y:S05]  /*a7b0*/  RET.REL.NODEC R4 `(_ZN7cutlass13device_kernelINS_4conv6kernel13ConvUniversalINS1_16ConvProblemShapeILNS1_8OperatorE2ELi3EEENS1_10collective14CollectiveConvINS1_47MainloopSm100TmaUmmaWarpSpecializedImplicitGemmILS5_2ELi17ELi3ELi1ELi2EN4cute5tupleIJNSA_1CILi2EEENSC_ILi1EEESE_EEEEENSB_IJNSC_ILi128EEENSB_IJNSC_ILi64EEEEEESJ_EEENS_6half_tESL_NSA_8TiledMMAINSA_8MMA_AtomIJNSA_26SM100_MMA_F16BF16_2x1SM_SSISL_SL_fLi128ELi64ELNSA_4UMMA5MajorE1ELSQ_1ELNSP_7ScaleInE0ELSR_0EEEEEENSA_6LayoutINSB_IJSE_SE_SE_EEENSB_IJNSC_ILi0EEESW_SW_EEEEENSB_IJNSA_10UnderscoreESZ_SZ_EEEEENS7_6detail27Sm100ImplicitGemmTileTraitsINSA_18SM100_TMA_2SM_LOADENSA_14ComposedLayoutINSA_7SwizzleILi3ELi4ELi3EEENSA_18smem_ptr_flag_bitsILi16EEENSU_INSB_IJSI_NSC_ILi8EEEEEENSB_IJSE_SI_EEEEEEEvEENS13_INSA_25SM100_TMA_2SM_LOAD_IM2COLENS15_INS16_ILi2ELi4ELi3EEES19_NSU_INSB_IJNSC_ILi32EEES1A_EEENSB_IJSE_S1I_EEEEEEEvEEEENS_8epilogue10collective18CollectiveEpilogueINS1P_23Sm100TmaWarpSpecializedILi3ELi2ELi16ELb1ELb0EEEJNSB_IJSI_SJ_SJ_EEENSB_IJNSU_ISI_SE_EENSU_INSB_IJNSC_ILi16EEESD_EEES1K_EEEEESL_NSB_IJlNSB_IJSE_lllEEESW_EEESL_S21_NS1P_6fusion15FusionCallbacksIS1T_NS22_17LinearCombinationISL_fSL_fLNS_15FloatRoundStyleE2EEES1U_S1Z_JEEENSA_5SM1004TMEM4LOAD26SM100_TMEM_LOAD_32dp32b16xENSA_13SM90_TMA_LOADENS15_INS16_ILi1ELi4ELi3EEES19_NSU_INSB_IJS1A_S1W_EEENSB_IJS1W_SE_EEEEEEENSA_39AutoVectorizingCopyWithAssumedAlignmentILi128EEENSA_14SM90_TMA_STOREES2H_S2J_S2J_EEEvvEEEEvNT_6ParamsE) ;  /* 0xffffff5804107950 */ /* 0x000fea0003c3ffff */
        .weak           $__internal_2_$__cuda_sm10x_tcgen05_guardrail_trap_unallocated_columns_being_dealloced
        .type           $__internal_2_$__cuda_sm10x_tcgen05_guardrail_trap_unallocated_columns_being_dealloced,@function
        .size           $__internal_2_$__cuda_sm10x_tcgen05_guardrail_trap_unallocated_columns_being_dealloced,(.L_x_205 - $__internal_2_$__cuda_sm10x_tcgen05_guardrail_trap_unallocated_columns_being_dealloced)
$__internal_2_$__cuda_sm10x_tcgen05_guardrail_trap_unallocated_columns_being_dealloced:
[----:B------:R-:W-:Y:S05]  /*a7c0*/  BPT.TRAP 0x1 ;  /* 0x000000040000795c */ /* 0x000fea0000300000 */
[----:B------:R-:W-:-:S04]  /*a7d0*/  HFMA2 R3, -RZ, RZ, 0, 0 ;  /* 0x00000000ff037431 */ /* 0x000fc800000001ff */
[----:B------:R-:W-:Y:S05]  /*a7e0*/  RET.REL.NODEC R2 `(_ZN7cutlass13device_kernelINS_4conv6kernel13ConvUniversalINS1_16ConvProblemShapeILNS1_8OperatorE2ELi3EEENS1_10collective14CollectiveConvINS1_47MainloopSm100TmaUmmaWarpSpecializedImplicitGemmILS5_2ELi17ELi3ELi1ELi2EN4cute5tupleIJNSA_1CILi2EEENSC_ILi1EEESE_EEEEENSB_IJNSC_ILi128EEENSB_IJNSC_ILi64EEEEEESJ_EEENS_6half_tESL_NSA_8TiledMMAINSA_8MMA_AtomIJNSA_26SM100_MMA_F16BF16_2x1SM_SSISL_SL_fLi128ELi64ELNSA_4UMMA5MajorE1ELSQ_1ELNSP_7ScaleInE0ELSR_0EEEEEENSA_6LayoutINSB_IJSE_SE_SE_EEENSB_IJNSC_ILi0EEESW_SW_EEEEENSB_IJNSA_10UnderscoreESZ_SZ_EEEEENS7_6detail27Sm100ImplicitGemmTileTraitsINSA_18SM100_TMA_2SM_LOADENSA_14ComposedLayoutINSA_7SwizzleILi3ELi4ELi3EEENSA_18smem_ptr_flag_bitsILi16EEENSU_INSB_IJSI_NSC_ILi8EEEEEENSB_IJSE_SI_EEEEEEEvEENS13_INSA_25SM100_TMA_2SM_LOAD_IM2COLENS15_INS16_ILi2ELi4ELi3EEES19_NSU_INSB_IJNSC_ILi32EEES1A_EEENSB_IJSE_S1I_EEEEEEEvEEEENS_8epilogue10collective18CollectiveEpilogueINS1P_23Sm100TmaWarpSpecializedILi3ELi2ELi16ELb1ELb0EEEJNSB_IJSI_SJ_SJ_EEENSB_IJNSU_ISI_SE_EENSU_INSB_IJNSC_ILi16EEESD_EEES1K_EEEEESL_NSB_IJlNSB_IJSE_lllEEESW_EEESL_S21_NS1P_6fusion15FusionCallbacksIS1T_NS22_17LinearCombinationISL_fSL_fLNS_15FloatRoundStyleE2EEES1U_S1Z_JEEENSA_5SM1004TMEM4LOAD26SM100_TMEM_LOAD_32dp32b16xENSA_13SM90_TMA_LOADENS15_INS16_ILi1ELi4ELi3EEES19_NSU_INSB_IJS1A_S1W_EEENSB_IJS1W_SE_EEEEEEENSA_39AutoVectorizingCopyWithAssumedAlignmentILi128EEENSA_14SM90_TMA_STOREES2H_S2J_S2J_EEEvvEEEEvNT_6ParamsE) ;  /* 0xffffff5802047950 */ /* 0x000fea0003c3ffff */
.L_x_204:
[----:B------:R-:W-:-:S00]  /*a7f0*/  BRA `(.L_x_204) ;  /* 0xfffffffc00fc7947 */ /* 0x000fc0000383ffff */
[----:B------:R-:W-:-:S00]  /*a800*/  NOP ;  /* 0x0000000000007918 */ /* 0x000fc00000000000 */
[----:B------:R-:W-:-:S00]  /*a810*/  NOP ;  /* 0x0000000000007918 */ /* 0x000fc00000000000 */
[----:B------:R-:W-:-:S00]  /*a820*/  NOP ;  /* 0x0000000000007918 */ /* 0x000fc00000000000 */
[----:B------:R-:W-:-:S00]  /*a830*/  NOP ;  /* 0x0000000000007918 */ /* 0x000fc00000000000 */
[----:B------:R-:W-:-:S00]  /*a840*/  NOP ;  /* 0x0000000000007918 */ /* 0x000fc00000000000 */
[----:B------:R-:W-:-:S00]  /*a850*/  NOP ;  /* 0x0000000000007918 */ /* 0x000fc00000000000 */
[----:B------:R-:W-:-:S00]  /*a860*/  NOP ;  /* 0x0000000000007918 */ /* 0x000fc00000000000 */
[----:B------:R-:W-:-:S00]  /*a870*/  NOP ;  /* 0x0000000000007918 */ /* 0x000fc00000000000 */
.L_x_205:


//--------------------- .nv.global.init           --------------------------
	.section	.nv.global.init,"aw",@progbits
.nv.global.init:
	.type		$str$29,@object
	.size		$str$29,($str$30 - $str$29)
$str$29:
        /*0000*/ 	.byte	0x28, 0x61, 0x64, 0x64, 0x72, 0x65, 0x73, 0x73, 0x20, 0x26, 0x20, 0x6d, 0x61, 0x73, 0x6b, 0x29
        /*0010*/ 	.byte	0x20, 0x3d, 0x3d, 0x20, 0x30, 0x00
	.type		$str$30,@object
	.size		$str$30,($str$28 - $str$30)
$str$30:
        /*0016*/ 	.byte	0x2f, 0x74, 0x6d, 0x70, 0x2f, 0x63, 0x75, 0x74, 0x6c, 0x61, 0x73, 0x73, 0x5f, 0x73, 0x77, 0x65
        /*0026*/ 	.byte	0x65, 0x70, 0x5f, 0x73, 0x72, 0x63, 0x2f, 0x69, 0x6e, 0x63, 0x6c, 0x75, 0x64, 0x65, 0x2f, 0x63
        /*0036*/ 	.byte	0x75, 0x74, 0x65, 0x2f, 0x70, 0x6f, 0x69, 0x6e, 0x74, 0x65, 0x72, 0x5f, 0x66, 0x6c, 0x61, 0x67
        /*0046*/ 	.byte	0x67, 0x65, 0x64, 0x2e, 0x68, 0x70, 0x70, 0x00
	.type		$str$28,@object
	.size		$str$28,($str$27 - $str$28)
$str$28:
        /*004e*/ 	.byte	0x2f, 0x74, 0x6d, 0x70, 0x2f, 0x63, 0x75, 0x74, 0x6c, 0x61, 0x73, 0x73, 0x5f, 0x73, 0x77, 0x65
        /*005e*/ 	.byte	0x65, 0x70, 0x5f, 0x73, 0x72, 0x63, 0x2f, 0x69, 0x6e, 0x63, 0x6c, 0x75, 0x64, 0x65, 0x2f, 0x63
        /*006e*/ 	.byte	0x75, 0x74, 0x65, 0x2f, 0x61, 0x74, 0x6f, 0x6d, 0x2f, 0x63, 0x6f, 0x70, 0x79, 0x5f, 0x74, 0x72
        /*007e*/ 	.byte	0x61, 0x69, 0x74, 0x73, 0x5f, 0x73, 0x6d, 0x31, 0x30, 0x30, 0x2e, 0x68, 0x70, 0x70, 0x00
	.type		$str$27,@object
	.size		$str$27,(__unnamed_1 - $str$27)
$str$27:
        /*008d*/ 	.byte	0x28, 0x28, 0x75, 0x69, 0x6e, 0x74, 0x33, 0x32, 0x5f, 0x74, 0x28, 0x74, 0x68, 0x72, 0x65, 0x61
        /*009d*/ 	.byte	0x64, 0x49, 0x64, 0x78, 0x2e, 0x78, 0x29, 0x20, 0x2f, 0x20, 0x33, 0x32, 0x29, 0x20, 0x25, 0x20
        /*00ad*/ 	.byte	0x34, 0x29, 0x20, 0x3d, 0x3d, 0x20, 0x28, 0x28, 0x28, 0x74, 0x6d, 0x65, 0x6d, 0x5f, 0x61, 0x64
        /*00bd*/ 	.byte	0x64, 0x72, 0x20, 0x3e, 0x3e, 0x20, 0x31, 0x36, 0x29, 0x20, 0x2f, 0x20, 0x33, 0x32, 0x29, 0x20
        /*00cd*/ 	.byte	0x25, 0x20, 0x34, 0x29, 0x00
	.type		__unnamed_1,@object
	.size		__unnamed_1,(__unnamed_2 - __unnamed_1)
__unnamed_1:
        /*00d2*/ 	.byte	0x61, 0x75, 0x74, 0x6f, 0x20, 0x63, 0x75, 0x74, 0x65, 0x3a, 0x3a, 0x61, 0x73, 0x5f, 0x70, 0x6f
        /* <DEDUP_REMOVED lines=24> */
        /*0262*/ 	.byte	0x34, 0x38, 0x3e, 0x3e, 0x3e, 0x3e, 0x5d, 0x00
	.type		__unnamed_2,@object
	.size		__unnamed_2,(.L_2 - __unnamed_2)
__unnamed_2:
        /* <DEDUP_REMOVED lines=40> */
        /*04ea*/ 	.byte	0x3a, 0x3a, 0x43, 0x3c, 0x30, 0x3e, 0x3e, 0x3e, 0x3e, 0x5d, 0x00
.L_2:


//--------------------- .nv.shared._ZN7cutlass13device_kernelINS_4conv6kernel13ConvUniversalINS1_16ConvProblemShapeILNS1_8OperatorE2ELi3EEENS1_10collective14CollectiveConvINS1_47MainloopSm100TmaUmmaWarpSpecializedImplicitGemmILS5_2ELi17ELi3ELi1ELi2EN4cute5tupleIJNSA_1CILi2EEENSC_ILi1EEESE_EEEEENSB_IJNSC_ILi128EEENSB_IJNSC_ILi64EEEEEESJ_EEENS_6half_tESL_NSA_8TiledMMAINSA_8MMA_AtomIJNSA_26SM100_MMA_F16BF16_2x1SM_SSISL_SL_fLi128ELi64ELNSA_4UMMA5MajorE1ELSQ_1ELNSP_7ScaleInE0ELSR_0EEEEEENSA_6LayoutINSB_IJSE_SE_SE_EEENSB_IJNSC_ILi0EEESW_SW_EEEEENSB_IJNSA_10UnderscoreESZ_SZ_EEEEENS7_6detail27Sm100ImplicitGemmTileTraitsINSA_18SM100_TMA_2SM_LOADENSA_14ComposedLayoutINSA_7SwizzleILi3ELi4ELi3EEENSA_18smem_ptr_flag_bitsILi16EEENSU_INSB_IJSI_NSC_ILi8EEEEEENSB_IJSE_SI_EEEEEEEvEENS13_INSA_25SM100_TMA_2SM_LOAD_IM2COLENS15_INS16_ILi2ELi4ELi3EEES19_NSU_INSB_IJNSC_ILi32EEES1A_EEENSB_IJSE_S1I_EEEEEEEvEEEENS_8epilogue10collective18CollectiveEpilogueINS1P_23Sm100TmaWarpSpecializedILi3ELi2ELi16ELb1ELb0EEEJNSB_IJSI_SJ_SJ_EEENSB_IJNSU_ISI_SE_EENSU_INSB_IJNSC_ILi16EEESD_EEES1K_EEEEESL_NSB_IJlNSB_IJSE_lllEEESW_EEESL_S21_NS1P_6fusion15FusionCallbacksIS1T_NS22_17LinearCombinationISL_fSL_fLNS_15FloatRoundStyleE2EEES1U_S1Z_JEEENSA_5SM1004TMEM4LOAD26SM100_TMEM_LOAD_32dp32b16xENSA_13SM90_TMA_LOADENS15_INS16_ILi1ELi4ELi3EEES19_NSU_INSB_IJS1A_S1W_EEENSB_IJS1W_SE_EEEEEEENSA_39AutoVectorizingCopyWithAssumedAlignmentILi128EEENSA_14SM90_TMA_STOREES2H_S2J_S2J_EEEvvEEEEvNT_6ParamsE --------------------------
	.section	.nv.shared._ZN7cutlass13device_kernelINS_4conv6kernel13ConvUniversalINS1_16ConvProblemShapeILNS1_8OperatorE2ELi3EEENS1_10collective14CollectiveConvINS1_47MainloopSm100TmaUmmaWarpSpecializedImplicitGemmILS5_2ELi17ELi3ELi1ELi2EN4cute5tupleIJNSA_1CILi2EEENSC_ILi1EEESE_EEEEENSB_IJNSC_ILi128EEENSB_IJNSC_ILi64EEEEEESJ_EEENS_6half_tESL_NSA_8TiledMMAINSA_8MMA_AtomIJNSA_26SM100_MMA_F16BF16_2x1SM_SSISL_SL_fLi128ELi64ELNSA_4UMMA5MajorE1ELSQ_1ELNSP_7ScaleInE0ELSR_0EEEEEENSA_6LayoutINSB_IJSE_SE_SE_EEENSB_IJNSC_ILi0EEESW_SW_EEEEENSB_IJNSA_10UnderscoreESZ_SZ_EEEEENS7_6detail27Sm100ImplicitGemmTileTraitsINSA_18SM100_TMA_2SM_LOADENSA_14ComposedLayoutINSA_7SwizzleILi3ELi4ELi3EEENSA_18smem_ptr_flag_bitsILi16EEENSU_INSB_IJSI_NSC_ILi8EEEEEENSB_IJSE_SI_EEEEEEEvEENS13_INSA_25SM100_TMA_2SM_LOAD_IM2COLENS15_INS16_ILi2ELi4ELi3EEES19_NSU_INSB_IJNSC_ILi32EEES1A_EEENSB_IJSE_S1I_EEEEEEEvEEEENS_8epilogue10collective18CollectiveEpilogueINS1P_23Sm100TmaWarpSpecializedILi3ELi2ELi16ELb1ELb0EEEJNSB_IJSI_SJ_SJ_EEENSB_IJNSU_ISI_SE_EENSU_INSB_IJNSC_ILi16EEESD_EEES1K_EEEEESL_NSB_IJlNSB_IJSE_lllEEESW_EEESL_S21_NS1P_6fusion15FusionCallbacksIS1T_NS22_17LinearCombinationISL_fSL_fLNS_15FloatRoundStyleE2EEES1U_S1Z_JEEENSA_5SM1004TMEM4LOAD26SM100_TMEM_LOAD_32dp32b16xENSA_13SM90_TMA_LOADENS15_INS16_ILi1ELi4ELi3EEES19_NSU_INSB_IJS1A_S1W_EEENSB_IJS1W_SE_EEEEEEENSA_39AutoVectorizingCopyWithAssumedAlignmentILi128EEENSA_14SM90_TMA_STOREES2H_S2J_S2J_EEEvvEEEEvNT_6ParamsE,"aw",@nobits
	.sectionflags	@""
	.align	16
	.zero		1024


//--------------------- .nv.shared.reserved.0     --------------------------
	.section	.nv.shared.reserved.0,"aw",@nobits
	.weak		__nv_reservedSMEM_offset_0_alias
	.size		__nv_reservedSMEM_offset_0_alias, 0, 64
	.other		__nv_reservedSMEM_offset_0_alias,@"STO_CUDA_RESERVED_SHARED STV_DEFAULT"
__nv_reservedSMEM_offset_0_alias:
	.zero		0
.nv.shared.reserved.0:
	.zero		64
	.weak		__nv_reservedSMEM_tcgen05_partition
	.type		__nv_reservedSMEM_tcgen05_partition,@object
	.size		__nv_reservedSMEM_tcgen05_partition,(.L_0 - __nv_reservedSMEM_tcgen05_partition)
__nv_reservedSMEM_tcgen05_partition:
	.zero		32
.L_0:


//--------------------- .nv.global                --------------------------
	.section	.nv.global,"aw",@nobits
.nv.global:
	.type		_ZN39_INTERNAL_bd26ba84_4_k_cu_caefb80f_33074cute1_E,@object
	.size		_ZN39_INTERNAL_bd26ba84_4_k_cu_caefb80f_33074cute1_E,(_ZN39_INTERNAL_bd26ba84_4_k_cu_caefb80f_33074cuda3std3__45__cpo6cbeginE - _ZN39_INTERNAL_bd26ba84_4_k_cu_caefb80f_33074cute1_E)
_ZN39_INTERNAL_bd26ba84_4_k_cu_caefb80f_33074cute1_E:
	.zero		1
	.type		_ZN39_INTERNAL_bd26ba84_4_k_cu_caefb80f_33074cuda3std3__45__cpo6cbeginE,@object
	.size		_ZN39_INTERNAL_bd26ba84_4_k_cu_caefb80f_33074cuda3std3__45__cpo6cbeginE,(_ZN39_INTERNAL_bd26ba84_4_k_cu_caefb80f_33074cuda3std3__48in_placeE - _ZN39_INTERNAL_bd26ba84_4_k_cu_caefb80f_33074cuda3std3__45__cpo6cbeginE)
_ZN39_INTERNAL_bd26ba84_4_k_cu_caefb80f_33074cuda3std3__45__cpo6cbeginE:
	.zero		1
	.type		_ZN39_INTERNAL_bd26ba84_4_k_cu_caefb80f_33074cuda3std3__48in_placeE,@object
	.size		_ZN39_INTERNAL_bd26ba84_4_k_cu_caefb80f_33074cuda3std3__48in_placeE,(_ZN39_INTERNAL_bd26ba84_4_k_cu_caefb80f_33074cuda3std6ranges3__45__cpo9iter_moveE - _ZN39_INTERNAL_bd26ba84_4_k_cu_caefb80f_33074cuda3std3__48in_placeE)
_ZN39_INTERNAL_bd26ba84_4_k_cu_caefb80f_33074cuda3std3__48in_placeE:
	.zero		1
	.type		_ZN39_INTERNAL_bd26ba84_4_k_cu_caefb80f_33074cuda3std6ranges3__45__cpo9iter_moveE,@object
	.size		_ZN39_INTERNAL_bd26ba84_4_k_cu_caefb80f_33074cuda3std6ranges3__45__cpo9iter_moveE,(_ZN39_INTERNAL_bd26ba84_4_k_cu_caefb80f_33074cuda3std3__45__cpo5beginE - _ZN39_INTERNAL_bd26ba84_4_k_cu_caefb80f_33074cuda3std6ranges3__45__cpo9iter_moveE)
_ZN39_INTERNAL_bd26ba84_4_k_cu_caefb80f_33074cuda3std6ranges3__45__cpo9iter_moveE:
	.zero		1
	.type		_ZN39_INTERNAL_bd26ba84_4_k_cu_caefb80f_33074cuda3std3__45__cpo5beginE,@object
	.size		_ZN39_INTERNAL_bd26ba84_4_k_cu_caefb80f_33074cuda3std3__45__cpo5beginE,(_ZN39_INTERNAL_bd26ba84_4_k_cu_caefb80f_33074cuda3std3__441_GLOBAL__N__bd26ba84_4_k_cu_caefb80f_33076ignoreE - _ZN39_INTERNAL_bd26ba84_4_k_cu_caefb80f_33074cuda3std3__45__cpo5beginE)
_ZN39_INTERNAL_bd26ba84_4_k_cu_caefb80f_33074cuda3std3__45__cpo5beginE:
	.zero		1
	.type		_ZN39_INTERNAL_bd26ba84_4_k_cu_caefb80f_33074cuda3std3__441_GLOBAL__N__bd26ba84_4_k_cu_caefb80f_33076ignoreE,@object
	.size		_ZN39_INTERNAL_bd26ba84_4_k_cu_caefb80f_33074cuda3std3__441_GLOBAL__N__bd26ba84_4_k_cu_caefb80f_33076ignoreE,(_ZN39_INTERNAL_bd26ba84_4_k_cu_caefb80f_33074cute7productE - _ZN39_INTERNAL_bd26ba84_4_k_cu_caefb80f_33074cuda3std3__441_GLOBAL__N__bd26ba84_4_k_cu_caefb80f_33076ignoreE)
_ZN39_INTERNAL_bd26ba84_4_k_cu_caefb80f_33074cuda3std3__441_GLOBAL__N__bd26ba84_4_k_cu_caefb80f_33076ignoreE:
	.zero		1
	.type		_ZN39_INTERNAL_bd26ba84_4_k_cu_caefb80f_33074cute7productE,@object
	.size		_ZN39_INTERNAL_bd26ba84_4_k_cu_caefb80f_33074cute7productE,(_ZN39_INTERNAL_bd26ba84_4_k_cu_caefb80f_33074cuda3std3__45__cpo3endE - _ZN39_INTERNAL_bd26ba84_4_k_cu_caefb80f_33074cute7productE)
_ZN39_INTERNAL_bd26ba84_4_k_cu_caefb80f_33074cute7productE:
	.zero		1
	.type		_ZN39_INTERNAL_bd26ba84_4_k_cu_caefb80f_33074cuda3std3__45__cpo3endE,@object
	.size		_ZN39_INTERNAL_bd26ba84_4_k_cu_caefb80f_33074cuda3std3__45__cpo3endE,(_ZN39_INTERNAL_bd26ba84_4_k_cu_caefb80f_33074cuda3std3__419piecewise_constructE - _ZN39_INTERNAL_bd26ba84_4_k_cu_caefb80f_33074cuda3std3__45__cpo3endE)
_ZN39_INTERNAL_bd26ba84_4_k_cu_caefb80f_33074cuda3std3__45__cpo3endE:
	.zero		1
	.type		_ZN39_INTERNAL_bd26ba84_4_k_cu_caefb80f_33074cuda3std3__419piecewise_constructE,@object
	.size		_ZN39_INTERNAL_bd26ba84_4_k_cu_caefb80f_33074cuda3std3__419piecewise_constructE,(_ZN39_INTERNAL_bd26ba84_4_k_cu_caefb80f_33074cuda3std3__45__cpo4cendE - _ZN39_INTERNAL_bd26ba84_4_k_cu_caefb80f_33074cuda3std3__419piecewise_constructE)
_ZN39_INTERNAL_bd26ba84_4_k_cu_caefb80f_33074cuda3std3__419piecewise_constructE:
	.zero		1
	.type		_ZN39_INTERNAL_bd26ba84_4_k_cu_caefb80f_33074cuda3std3__45__cpo4cendE,@object
	.size		_ZN39_INTERNAL_bd26ba84_4_k_cu_caefb80f_33074cuda3std3__45__cpo4cendE,(_ZN39_INTERNAL_bd26ba84_4_k_cu_caefb80f_33074cuda3std6ranges3__45__cpo4swapE - _ZN39_INTERNAL_bd26ba84_4_k_cu_caefb80f_33074cuda3std3__45__cpo4cendE)
_ZN39_INTERNAL_bd26ba84_4_k_cu_caefb80f_33074cuda3std3__45__cpo4cendE:
	.zero		1
	.type		_ZN39_INTERNAL_bd26ba84_4_k_cu_caefb80f_33074cuda3std6ranges3__45__cpo4swapE,@object
	.size		_ZN39_INTERNAL_bd26ba84_4_k_cu_caefb80f_33074cuda3std6ranges3__45__cpo4swapE,(.L_10 - _ZN39_INTERNAL_bd26ba84_4_k_cu_caefb80f_33074cuda3std6ranges3__45__cpo4swapE)
_ZN39_INTERNAL_bd26ba84_4_k_cu_caefb80f_33074cuda3std6ranges3__45__cpo4swapE:
	.zero		1
.L_10:


//--------------------- .nv.constant0._ZN7cutlass13device_kernelINS_4conv6kernel13ConvUniversalINS1_16ConvProblemShapeILNS1_8OperatorE2ELi3EEENS1_10collective14CollectiveConvINS1_47MainloopSm100TmaUmmaWarpSpecializedImplicitGemmILS5_2ELi17ELi3ELi1ELi2EN4cute5tupleIJNSA_1CILi2EEENSC_ILi1EEESE_EEEEENSB_IJNSC_ILi128EEENSB_IJNSC_ILi64EEEEEESJ_EEENS_6half_tESL_NSA_8TiledMMAINSA_8MMA_AtomIJNSA_26SM100_MMA_F16BF16_2x1SM_SSISL_SL_fLi128ELi64ELNSA_4UMMA5MajorE1ELSQ_1ELNSP_7ScaleInE0ELSR_0EEEEEENSA_6LayoutINSB_IJSE_SE_SE_EEENSB_IJNSC_ILi0EEESW_SW_EEEEENSB_IJNSA_10UnderscoreESZ_SZ_EEEEENS7_6detail27Sm100ImplicitGemmTileTraitsINSA_18SM100_TMA_2SM_LOADENSA_14ComposedLayoutINSA_7SwizzleILi3ELi4ELi3EEENSA_18smem_ptr_flag_bitsILi16EEENSU_INSB_IJSI_NSC_ILi8EEEEEENSB_IJSE_SI_EEEEEEEvEENS13_INSA_25SM100_TMA_2SM_LOAD_IM2COLENS15_INS16_ILi2ELi4ELi3EEES19_NSU_INSB_IJNSC_ILi32EEES1A_EEENSB_IJSE_S1I_EEEEEEEvEEEENS_8epilogue10collective18CollectiveEpilogueINS1P_23Sm100TmaWarpSpecializedILi3ELi2ELi16ELb1ELb0EEEJNSB_IJSI_SJ_SJ_EEENSB_IJNSU_ISI_SE_EENSU_INSB_IJNSC_ILi16EEESD_EEES1K_EEEEESL_NSB_IJlNSB_IJSE_lllEEESW_EEESL_S21_NS1P_6fusion15FusionCallbacksIS1T_NS22_17LinearCombinationISL_fSL_fLNS_15FloatRoundStyleE2EEES1U_S1Z_JEEENSA_5SM1004TMEM4LOAD26SM100_TMEM_LOAD_32dp32b16xENSA_13SM90_TMA_LOADENS15_INS16_ILi1ELi4ELi3EEES19_NSU_INSB_IJS1A_S1W_EEENSB_IJS1W_SE_EEEEEEENSA_39AutoVectorizingCopyWithAssumedAlignmentILi128EEENSA_14SM90_TMA_STOREES2H_S2J_S2J_EEEvvEEEEvNT_6ParamsE --------------------------
	.section	.nv.constant0._ZN7cutlass13device_kernelINS_4conv6kernel13ConvUniversalINS1_16ConvProblemShapeILNS1_8OperatorE2ELi3EEENS1_10collective14CollectiveConvINS1_47MainloopSm100TmaUmmaWarpSpecializedImplicitGemmILS5_2ELi17ELi3ELi1ELi2EN4cute5tupleIJNSA_1CILi2EEENSC_ILi1EEESE_EEEEENSB_IJNSC_ILi128EEENSB_IJNSC_ILi64EEEEEESJ_EEENS_6half_tESL_NSA_8TiledMMAINSA_8MMA_AtomIJNSA_26SM100_MMA_F16BF16_2x1SM_SSISL_SL_fLi128ELi64ELNSA_4UMMA5MajorE1ELSQ_1ELNSP_7ScaleInE0ELSR_0EEEEEENSA_6LayoutINSB_IJSE_SE_SE_EEENSB_IJNSC_ILi0EEESW_SW_EEEEENSB_IJNSA_10UnderscoreESZ_SZ_EEEEENS7_6detail27Sm100ImplicitGemmTileTraitsINSA_18SM100_TMA_2SM_LOADENSA_14ComposedLayoutINSA_7SwizzleILi3ELi4ELi3EEENSA_18smem_ptr_flag_bitsILi16EEENSU_INSB_IJSI_NSC_ILi8EEEEEENSB_IJSE_SI_EEEEEEEvEENS13_INSA_25SM100_TMA_2SM_LOAD_IM2COLENS15_INS16_ILi2ELi4ELi3EEES19_NSU_INSB_IJNSC_ILi32EEES1A_EEENSB_IJSE_S1I_EEEEEEEvEEEENS_8epilogue10collective18CollectiveEpilogueINS1P_23Sm100TmaWarpSpecializedILi3ELi2ELi16ELb1ELb0EEEJNSB_IJSI_SJ_SJ_EEENSB_IJNSU_ISI_SE_EENSU_INSB_IJNSC_ILi16EEESD_EEES1K_EEEEESL_NSB_IJlNSB_IJSE_lllEEESW_EEESL_S21_NS1P_6fusion15FusionCallbacksIS1T_NS22_17LinearCombinationISL_fSL_fLNS_15FloatRoundStyleE2EEES1U_S1Z_JEEENSA_5SM1004TMEM4LOAD26SM100_TMEM_LOAD_32dp32b16xENSA_13SM90_TMA_LOADENS15_INS16_ILi1ELi4ELi3EEES19_NSU_INSB_IJS1A_S1W_EEENSB_IJS1W_SE_EEEEEEENSA_39AutoVectorizingCopyWithAssumedAlignmentILi128EEENSA_14SM90_TMA_STOREES2H_S2J_S2J_EEEvvEEEEvNT_6ParamsE,"a",@progbits
	.sectionflags	@""
	.align	4
.nv.constant0._ZN7cutlass13device_kernelINS_4conv6kernel13ConvUniversalINS1_16ConvProblemShapeILNS1_8OperatorE2ELi3EEENS1_10collective14CollectiveConvINS1_47MainloopSm100TmaUmmaWarpSpecializedImplicitGemmILS5_2ELi17ELi3ELi1ELi2EN4cute5tupleIJNSA_1CILi2EEENSC_ILi1EEESE_EEEEENSB_IJNSC_ILi128EEENSB_IJNSC_ILi64EEEEEESJ_EEENS_6half_tESL_NSA_8TiledMMAINSA_8MMA_AtomIJNSA_26SM100_MMA_F16BF16_2x1SM_SSISL_SL_fLi128ELi64ELNSA_4UMMA5MajorE1ELSQ_1ELNSP_7ScaleInE0ELSR_0EEEEEENSA_6LayoutINSB_IJSE_SE_SE_EEENSB_IJNSC_ILi0EEESW_SW_EEEEENSB_IJNSA_10UnderscoreESZ_SZ_EEEEENS7_6detail27Sm100ImplicitGemmTileTraitsINSA_18SM100_TMA_2SM_LOADENSA_14ComposedLayoutINSA_7SwizzleILi3ELi4ELi3EEENSA_18smem_ptr_flag_bitsILi16EEENSU_INSB_IJSI_NSC_ILi8EEEEEENSB_IJSE_SI_EEEEEEEvEENS13_INSA_25SM100_TMA_2SM_LOAD_IM2COLENS15_INS16_ILi2ELi4ELi3EEES19_NSU_INSB_IJNSC_ILi32EEES1A_EEENSB_IJSE_S1I_EEEEEEEvEEEENS_8epilogue10collective18CollectiveEpilogueINS1P_23Sm100TmaWarpSpecializedILi3ELi2ELi16ELb1ELb0EEEJNSB_IJSI_SJ_SJ_EEENSB_IJNSU_ISI_SE_EENSU_INSB_IJNSC_ILi16EEESD_EEES1K_EEEEESL_NSB_IJlNSB_IJSE_lllEEESW_EEESL_S21_NS1P_6fusion15FusionCallbacksIS1T_NS22_17LinearCombinationISL_fSL_fLNS_15FloatRoundStyleE2EEES1U_S1Z_JEEENSA_5SM1004TMEM4LOAD26SM100_TMEM_LOAD_32dp32b16xENSA_13SM90_TMA_LOADENS15_INS16_ILi1ELi4ELi3EEES19_NSU_INSB_IJS1A_S1W_EEENSB_IJS1W_SE_EEEEEEENSA_39AutoVectorizingCopyWithAssumedAlignmentILi128EEENSA_14SM90_TMA_STOREES2H_S2J_S2J_EEEvvEEEEvNT_6ParamsE:
	.zero		3200


//--------------------- SYMBOLS --------------------------

	.type		.nv.reservedSmem.offset0,@object
	.size		.nv.reservedSmem.offset0,0x4
	.type		.nv.reservedSmem.cap,@object
	.size		.nv.reservedSmem.cap,0x4
	.type		__assertfail,@function
